	.target	sm_100a

	.elftype	@"ET_EXEC"


//--------------------- .note.nv.tkinfo           --------------------------
	.section	.note.nv.tkinfo,"",@"SHT_NOTE"
	.sectionflags	@"SHF_NOTE_NV_TKINFO"
	.tkinfo
        /*0018*/ 	.word	0x00000002
        /*0030*/ 	.string	""
        /*0030*/ 	.string	"ptxas"
        /*0030*/ 	.string	"Cuda compilation tools, release 13.0, V13.0.88"
        /*0030*/ 	.string	"Build cuda_13.0.r13.0/compiler.36424714_0"
        /*0030*/ 	.string	"-arch sm_100a -m 64 "



//--------------------- .note.nv.cuinfo           --------------------------
	.section	.note.nv.cuinfo,"",@"SHT_NOTE"
	.sectionflags	@"SHF_NOTE_NV_CUINFO"
        /*0018*/ 	.short	0x0002
        /*001a*/ 	.short	0x0064
        /*001c*/ 	.short	0x0082
	.zero		2


//--------------------- .nv.info                  --------------------------
	.section	.nv.info,"",@"SHT_CUDA_INFO"
	.align	4


	//----- nvinfo : EIATTR_REGCOUNT
	.align		4
        /*0000*/ 	.byte	0x04, 0x2f
        /*0002*/ 	.short	(.L_19 - .L_18)
	.align		4
.L_18:
        /*0004*/ 	.word	index@(_ZN7cutlass13device_kernelINS_4gemm6kernel13GemmUniversalIN4cute5tupleIJiiiiEEENS1_10collective13CollectiveMmaINS1_35MainloopSm100TmaUmmaWarpSpecializedILi5ELi2ELi4ENS5_IJNS4_1CILi2EEESB_NSA_ILi1EEEEEEEENS5_IJNSA_ILi128EEESF_NSA_ILi64EEEEEENS_10tfloat32_tENS5_IJlSC_lEEESI_SJ_NS4_8TiledMMAINS4_8MMA_AtomIJNS4_23SM100_MMA_TF32_2x1SM_SSISI_SI_fLi128ELi128ELNS4_4UMMA5MajorE0ELSO_0ELNSN_7ScaleInE0ELSP_0EEEEEENS4_6LayoutINS5_IJSC_SC_SC_EEENS5_IJNSA_ILi0EEESU_SU_EEEEENS5_IJNS4_10UnderscoreESX_SX_EEEEENS4_28SM100_TMA_2SM_LOAD_MULTICASTENS4_14ComposedLayoutINS4_7SwizzleILi3ELi4ELi3EEENS4_18smem_ptr_flag_bitsILi32EEENSS_INS5_IJNSA_ILi8EEENSA_ILi32EEEEEENS5_IJS17_SC_EEEEEEEvNS4_8identityENS4_18SM100_TMA_2SM_LOADES1B_vS1C_EENS_8epilogue10collective18CollectiveEpilogueINS1F_23Sm100TmaWarpSpecializedILi4ELi2ELi16ELb1ELb0EEEJNS5_IJSG_SF_SG_EEENS5_IJNSS_ISG_SC_EENSS_INS5_IJNSA_ILi16EEESB_EEENS5_IJSC_SG_EEEEEEEESI_SJ_SI_SJ_NS1F_6fusion15FusionCallbacksIS1J_NS1R_17LinearCombinationISI_fSI_fLNS_15FloatRoundStyleE2EEES1K_S1Q_JEEENS4_5SM1004TMEM4LOAD26SM100_TMEM_LOAD_32dp32b16xENS4_13SM90_TMA_LOADENS11_INS12_ILi2ELi4ELi3EEES15_NSS_INS5_IJS16_S1M_EEENS5_IJS1M_SC_EEEEEEENS4_39AutoVectorizingCopyWithAssumedAlignmentILi128EEENS4_14SM90_TMA_STOREES26_S28_S28_EEEvvEEEEvNT_6ParamsE)
        /*0008*/ 	.word	0x00000050


	//----- nvinfo : EIATTR_FRAME_SIZE
	.align		4
.L_19:
        /*000c*/ 	.byte	0x04, 0x11
        /*000e*/ 	.short	(.L_21 - .L_20)
	.align		4
.L_20:
        /*0010*/ 	.word	index@($__internal_2_$__cuda_sm10x_tcgen05_guardrail_trap_unallocated_columns_being_dealloced)
        /*0014*/ 	.word	0x00000000


	//----- nvinfo : EIATTR_FRAME_SIZE
	.align		4
.L_21:
        /*0018*/ 	.byte	0x04, 0x11
        /*001a*/ 	.short	(.L_23 - .L_22)
	.align		4
.L_22:
        /*001c*/ 	.word	index@($__internal_1_$__cuda_sm10x_tcgen05_guardrail_trap_phase_invalid_during_alloc)
        /*0020*/ 	.word	0x00000000


	//----- nvinfo : EIATTR_FRAME_SIZE
	.align		4
.L_23:
        /*0024*/ 	.byte	0x04, 0x11
        /*0026*/ 	.short	(.L_25 - .L_24)
	.align		4
.L_24:
        /*0028*/ 	.word	index@($__internal_0_$__cuda_sm10x_tcgen05_guardrail_trap_col_being_dealloced_not_returned_by_alloc)
        /*002c*/ 	.word	0x00000000


	//----- nvinfo : EIATTR_FRAME_SIZE
	.align		4
.L_25:
        /*0030*/ 	.byte	0x04, 0x11
        /*0032*/ 	.short	(.L_27 - .L_26)
	.align		4
.L_26:
        /*0034*/ 	.word	index@(_ZN7cutlass13device_kernelINS_4gemm6kernel13GemmUniversalIN4cute5tupleIJiiiiEEENS1_10collective13CollectiveMmaINS1_35MainloopSm100TmaUmmaWarpSpecializedILi5ELi2ELi4ENS5_IJNS4_1CILi2EEESB_NSA_ILi1EEEEEEEENS5_IJNSA_ILi128EEESF_NSA_ILi64EEEEEENS_10tfloat32_tENS5_IJlSC_lEEESI_SJ_NS4_8TiledMMAINS4_8MMA_AtomIJNS4_23SM100_MMA_TF32_2x1SM_SSISI_SI_fLi128ELi128ELNS4_4UMMA5MajorE0ELSO_0ELNSN_7ScaleInE0ELSP_0EEEEEENS4_6LayoutINS5_IJSC_SC_SC_EEENS5_IJNSA_ILi0EEESU_SU_EEEEENS5_IJNS4_10UnderscoreESX_SX_EEEEENS4_28SM100_TMA_2SM_LOAD_MULTICASTENS4_14ComposedLayoutINS4_7SwizzleILi3ELi4ELi3EEENS4_18smem_ptr_flag_bitsILi32EEENSS_INS5_IJNSA_ILi8EEENSA_ILi32EEEEEENS5_IJS17_SC_EEEEEEEvNS4_8identityENS4_18SM100_TMA_2SM_LOADES1B_vS1C_EENS_8epilogue10collective18CollectiveEpilogueINS1F_23Sm100TmaWarpSpecializedILi4ELi2ELi16ELb1ELb0EEEJNS5_IJSG_SF_SG_EEENS5_IJNSS_ISG_SC_EENSS_INS5_IJNSA_ILi16EEESB_EEENS5_IJSC_SG_EEEEEEEESI_SJ_SI_SJ_NS1F_6fusion15FusionCallbacksIS1J_NS1R_17LinearCombinationISI_fSI_fLNS_15FloatRoundStyleE2EEES1K_S1Q_JEEENS4_5SM1004TMEM4LOAD26SM100_TMEM_LOAD_32dp32b16xENS4_13SM90_TMA_LOADENS11_INS12_ILi2ELi4ELi3EEES15_NSS_INS5_IJS16_S1M_EEENS5_IJS1M_SC_EEEEEEENS4_39AutoVectorizingCopyWithAssumedAlignmentILi128EEENS4_14SM90_TMA_STOREES26_S28_S28_EEEvvEEEEvNT_6ParamsE)
        /*0038*/ 	.word	0x00000000


	//----- nvinfo : EIATTR_MIN_STACK_SIZE
	.align		4
.L_27:
        /*003c*/ 	.byte	0x04, 0x12
        /*003e*/ 	.short	(.L_29 - .L_28)
	.align		4
.L_28:
        /*0040*/ 	.word	index@(_ZN7cutlass13device_kernelINS_4gemm6kernel13GemmUniversalIN4cute5tupleIJiiiiEEENS1_10collective13CollectiveMmaINS1_35MainloopSm100TmaUmmaWarpSpecializedILi5ELi2ELi4ENS5_IJNS4_1CILi2EEESB_NSA_ILi1EEEEEEEENS5_IJNSA_ILi128EEESF_NSA_ILi64EEEEEENS_10tfloat32_tENS5_IJlSC_lEEESI_SJ_NS4_8TiledMMAINS4_8MMA_AtomIJNS4_23SM100_MMA_TF32_2x1SM_SSISI_SI_fLi128ELi128ELNS4_4UMMA5MajorE0ELSO_0ELNSN_7ScaleInE0ELSP_0EEEEEENS4_6LayoutINS5_IJSC_SC_SC_EEENS5_IJNSA_ILi0EEESU_SU_EEEEENS5_IJNS4_10UnderscoreESX_SX_EEEEENS4_28SM100_TMA_2SM_LOAD_MULTICASTENS4_14ComposedLayoutINS4_7SwizzleILi3ELi4ELi3EEENS4_18smem_ptr_flag_bitsILi32EEENSS_INS5_IJNSA_ILi8EEENSA_ILi32EEEEEENS5_IJS17_SC_EEEEEEEvNS4_8identityENS4_18SM100_TMA_2SM_LOADES1B_vS1C_EENS_8epilogue10collective18CollectiveEpilogueINS1F_23Sm100TmaWarpSpecializedILi4ELi2ELi16ELb1ELb0EEEJNS5_IJSG_SF_SG_EEENS5_IJNSS_ISG_SC_EENSS_INS5_IJNSA_ILi16EEESB_EEENS5_IJSC_SG_EEEEEEEESI_SJ_SI_SJ_NS1F_6fusion15FusionCallbacksIS1J_NS1R_17LinearCombinationISI_fSI_fLNS_15FloatRoundStyleE2EEES1K_S1Q_JEEENS4_5SM1004TMEM4LOAD26SM100_TMEM_LOAD_32dp32b16xENS4_13SM90_TMA_LOADENS11_INS12_ILi2ELi4ELi3EEES15_NSS_INS5_IJS16_S1M_EEENS5_IJS1M_SC_EEEEEEENS4_39AutoVectorizingCopyWithAssumedAlignmentILi128EEENS4_14SM90_TMA_STOREES26_S28_S28_EEEvvEEEEvNT_6ParamsE)
        /*0044*/ 	.word	0x00000000
.L_29:


//--------------------- .nv.compat                --------------------------
	.section	.nv.compat,"",@"SHT_CUDA_COMPAT_INFO"
	.align	4
        /*0000*/ 	.byte	0x02, 0x09, 0x01, 0x00, 0x02, 0x02, 0x02, 0x00, 0x02, 0x05, 0x05, 0x00, 0x03, 0x07, 0x01, 0x01
        /*0010*/ 	.byte	0x02, 0x03, 0x01, 0x00, 0x02, 0x06, 0x01, 0x00, 0x04, 0x0b, 0x08, 0x00, 0x09, 0x00, 0x00, 0x00
        /*0020*/ 	.byte	0x00, 0x00, 0x00, 0x00


//--------------------- .nv.info._ZN7cutlass13device_kernelINS_4gemm6kernel13GemmUniversalIN4cute5tupleIJiiiiEEENS1_10collective13CollectiveMmaINS1_35MainloopSm100TmaUmmaWarpSpecializedILi5ELi2ELi4ENS5_IJNS4_1CILi2EEESB_NSA_ILi1EEEEEEEENS5_IJNSA_ILi128EEESF_NSA_ILi64EEEEEENS_10tfloat32_tENS5_IJlSC_lEEESI_SJ_NS4_8TiledMMAINS4_8MMA_AtomIJNS4_23SM100_MMA_TF32_2x1SM_SSISI_SI_fLi128ELi128ELNS4_4UMMA5MajorE0ELSO_0ELNSN_7ScaleInE0ELSP_0EEEEEENS4_6LayoutINS5_IJSC_SC_SC_EEENS5_IJNSA_ILi0EEESU_SU_EEEEENS5_IJNS4_10UnderscoreESX_SX_EEEEENS4_28SM100_TMA_2SM_LOAD_MULTICASTENS4_14ComposedLayoutINS4_7SwizzleILi3ELi4ELi3EEENS4_18smem_ptr_flag_bitsILi32EEENSS_INS5_IJNSA_ILi8EEENSA_ILi32EEEEEENS5_IJS17_SC_EEEEEEEvNS4_8identityENS4_18SM100_TMA_2SM_LOADES1B_vS1C_EENS_8epilogue10collective18CollectiveEpilogueINS1F_23Sm100TmaWarpSpecializedILi4ELi2ELi16ELb1ELb0EEEJNS5_IJSG_SF_SG_EEENS5_IJNSS_ISG_SC_EENSS_INS5_IJNSA_ILi16EEESB_EEENS5_IJSC_SG_EEEEEEEESI_SJ_SI_SJ_NS1F_6fusion15FusionCallbacksIS1J_NS1R_17LinearCombinationISI_fSI_fLNS_15FloatRoundStyleE2EEES1K_S1Q_JEEENS4_5SM1004TMEM4LOAD26SM100_TMEM_LOAD_32dp32b16xENS4_13SM90_TMA_LOADENS11_INS12_ILi2ELi4ELi3EEES15_NSS_INS5_IJS16_S1M_EEENS5_IJS1M_SC_EEEEEEENS4_39AutoVectorizingCopyWithAssumedAlignmentILi128EEENS4_14SM90_TMA_STOREES26_S28_S28_EEEvvEEEEvNT_6ParamsE --------------------------
	.section	.nv.info._ZN7cutlass13device_kernelINS_4gemm6kernel13GemmUniversalIN4cute5tupleIJiiiiEEENS1_10collective13CollectiveMmaINS1_35MainloopSm100TmaUmmaWarpSpecializedILi5ELi2ELi4ENS5_IJNS4_1CILi2EEESB_NSA_ILi1EEEEEEEENS5_IJNSA_ILi128EEESF_NSA_ILi64EEEEEENS_10tfloat32_tENS5_IJlSC_lEEESI_SJ_NS4_8TiledMMAINS4_8MMA_AtomIJNS4_23SM100_MMA_TF32_2x1SM_SSISI_SI_fLi128ELi128ELNS4_4UMMA5MajorE0ELSO_0ELNSN_7ScaleInE0ELSP_0EEEEEENS4_6LayoutINS5_IJSC_SC_SC_EEENS5_IJNSA_ILi0EEESU_SU_EEEEENS5_IJNS4_10UnderscoreESX_SX_EEEEENS4_28SM100_TMA_2SM_LOAD_MULTICASTENS4_14ComposedLayoutINS4_7SwizzleILi3ELi4ELi3EEENS4_18smem_ptr_flag_bitsILi32EEENSS_INS5_IJNSA_ILi8EEENSA_ILi32EEEEEENS5_IJS17_SC_EEEEEEEvNS4_8identityENS4_18SM100_TMA_2SM_LOADES1B_vS1C_EENS_8epilogue10collective18CollectiveEpilogueINS1F_23Sm100TmaWarpSpecializedILi4ELi2ELi16ELb1ELb0EEEJNS5_IJSG_SF_SG_EEENS5_IJNSS_ISG_SC_EENSS_INS5_IJNSA_ILi16EEESB_EEENS5_IJSC_SG_EEEEEEEESI_SJ_SI_SJ_NS1F_6fusion15FusionCallbacksIS1J_NS1R_17LinearCombinationISI_fSI_fLNS_15FloatRoundStyleE2EEES1K_S1Q_JEEENS4_5SM1004TMEM4LOAD26SM100_TMEM_LOAD_32dp32b16xENS4_13SM90_TMA_LOADENS11_INS12_ILi2ELi4ELi3EEES15_NSS_INS5_IJS16_S1M_EEENS5_IJS1M_SC_EEEEEEENS4_39AutoVectorizingCopyWithAssumedAlignmentILi128EEENS4_14SM90_TMA_STOREES26_S28_S28_EEEvvEEEEvNT_6ParamsE,"",@"SHT_CUDA_INFO"
	.sectionflags	@""
	.align	4


	//----- nvinfo : EIATTR_CUDA_API_VERSION
	.align		4
        /*0000*/ 	.byte	0x04, 0x37
        /*0002*/ 	.short	(.L_31 - .L_30)
.L_30:
        /*0004*/ 	.word	0x00000082


	//----- nvinfo : EIATTR_KPARAM_INFO
	.align		4
.L_31:
        /*0008*/ 	.byte	0x04, 0x17
        /*000a*/ 	.short	(.L_33 - .L_32)
.L_32:
        /*000c*/ 	.word	0x00000000
        /*0010*/ 	.short	0x0000
        /*0012*/ 	.short	0x0000
        /*0014*/ 	.byte	0x00, 0xf0, 0x01, 0x20


	//----- nvinfo : EIATTR_AT_ENTRY_FRAGMENTS
	.align		4
.L_33:
        /*0018*/ 	.byte	0x04, 0x4f
        /*001a*/ 	.short	(.L_35 - .L_34)


	//   ....[0]....
.L_34:
        /*001c*/ 	.word	0x00000007


	//----- nvinfo : EIATTR_RESERVED_SMEM_USED
	.align		4
.L_35:
        /*0020*/ 	.byte	0x01, 0x41
	.zero		2


	//----- nvinfo : EIATTR_SPARSE_MMA_MASK
	.align		4
        /*0024*/ 	.byte	0x03, 0x50
        /*0026*/ 	.short	0x0000


	//----- nvinfo : EIATTR_TCGEN05_2CTA_USED
	.align		4
        /*0028*/ 	.byte	0x01, 0x52
	.zero		2


	//----- nvinfo : EIATTR_MAXREG_COUNT
	.align		4
        /*002c*/ 	.byte	0x03, 0x1b
        /*002e*/ 	.short	0x00ff


	//----- nvinfo : EIATTR_NUM_BARRIERS
	.align		4
        /*0030*/ 	.byte	0x02, 0x4c
        /*0032*/ 	.byte	0x07
	.zero		1


	//----- nvinfo : EIATTR_EXTERNS
	.align		4
        /*0034*/ 	.byte	0x04, 0x0f
        /*0036*/ 	.short	(.L_37 - .L_36)


	//   ....[0]....
	.align		4
.L_36:
        /*0038*/ 	.word	index@(__assertfail)


	//----- nvinfo : EIATTR_MERCURY_ISA_VERSION
	.align		4
.L_37:
        /*003c*/ 	.byte	0x03, 0x5f
        /*003e*/ 	.short	0x0101


	//----- nvinfo : EIATTR_INT_WARP_WIDE_INSTR_OFFSETS
	.align		4
        /*0040*/ 	.byte	0x04, 0x31
        /*0042*/ 	.short	(.L_39 - .L_38)


	//   ....[0]....
.L_38:
        /*0044*/ 	.word	0x00000d90


	//   ....[1]....
        /*0048*/ 	.word	0x00000e30


	//   ....[2]....
        /*004c*/ 	.word	0x00004760


	//   ....[3]....
        /*0050*/ 	.word	0x00004780


	//   ....[4]....
        /*0054*/ 	.word	0x000047b0


	//   ....[5]....
        /*0058*/ 	.word	0x000052f0


	//   ....[6]....
        /*005c*/ 	.word	0x00005390


	//   ....[7]....
        /*0060*/ 	.word	0x00005450


	//   ....[8]....
        /*0064*/ 	.word	0x000054c0


	//   ....[9]....
        /*0068*/ 	.word	0x00005580


	//   ....[10]....
        /*006c*/ 	.word	0x00005620


	//   ....[11]....
        /*0070*/ 	.word	0x00005690


	//   ....[12]....
        /*0074*/ 	.word	0x00005750


	//   ....[13]....
        /*0078*/ 	.word	0x000057f0


	//   ....[14]....
        /*007c*/ 	.word	0x00005890


	//   ....[15]....
        /*0080*/ 	.word	0x00005980


	//   ....[16]....
        /*0084*/ 	.word	0x00005a50


	//----- nvinfo : EIATTR_COOP_GROUP_MASK_REGIDS
	.align		4
.L_39:
        /*0088*/ 	.byte	0x04, 0x29
        /*008a*/ 	.short	(.L_41 - .L_40)


	//   ....[0]....
.L_40:
        /*008c*/ 	.word	0xffffffff


	//   ....[1]....
        /*0090*/ 	.word	0xffffffff


	//   ....[2]....
        /*0094*/ 	.word	0xffffffff


	//   ....[3]....
        /*0098*/ 	.word	0xffffffff


	//   ....[4]....
        /*009c*/ 	.word	0xffffffff


	//   ....[5]....
        /*00a0*/ 	.word	0xffffffff


	//   ....[6]....
        /*00a4*/ 	.word	0xffffffff


	//   ....[7]....
        /*00a8*/ 	.word	0xffffffff


	//   ....[8]....
        /*00ac*/ 	.word	0xffffffff


	//   ....[9]....
        /*00b0*/ 	.word	0xffffffff


	//   ....[10]....
        /*00b4*/ 	.word	0xffffffff


	//   ....[11]....
        /*00b8*/ 	.word	0xffffffff


	//   ....[12]....
        /*00bc*/ 	.word	0xffffffff


	//   ....[13]....
        /*00c0*/ 	.word	0xffffffff


	//----- nvinfo : EIATTR_COOP_GROUP_INSTR_OFFSETS
	.align		4
.L_41:
        /*00c4*/ 	.byte	0x04, 0x28
        /*00c6*/ 	.short	(.L_43 - .L_42)


	//   ....[0]....
.L_42:
        /*00c8*/ 	.word	0x000000b0


	//   ....[1]....
        /*00cc*/ 	.word	0x00000520


	//   ....[2]....
        /*00d0*/ 	.word	0x00000700


	//   ....[3]....
        /*00d4*/ 	.word	0x00000890


	//   ....[4]....
        /*00d8*/ 	.word	0x00000980


	//   ....[5]....
        /*00dc*/ 	.word	0x00000ae0


	//   ....[6]....
        /*00e0*/ 	.word	0x00000c70


	//   ....[7]....
        /*00e4*/ 	.word	0x00000eb0


	//   ....[8]....
        /*00e8*/ 	.word	0x00002440


	//   ....[9]....
        /*00ec*/ 	.word	0x00003380


	//   ....[10]....
        /*00f0*/ 	.word	0x00003850


	//   ....[11]....
        /*00f4*/ 	.word	0x00003880


	//   ....[12]....
        /*00f8*/ 	.word	0x00004660


	//   ....[13]....
        /*00fc*/ 	.word	0x00004870


	//----- nvinfo : EIATTR_VRC_CTA_INIT_COUNT
	.align		4
.L_43:
        /*0100*/ 	.byte	0x02, 0x4a
        /*0102*/ 	.byte	0x80
	.zero		1


	//----- nvinfo : EIATTR_SYSCALL_OFFSETS
	.align		4
        /*0104*/ 	.byte	0x04, 0x46
        /*0106*/ 	.short	(.L_45 - .L_44)


	//   ....[0]....
.L_44:
        /*0108*/ 	.word	0x00006610


	//   ....[1]....
        /*010c*/ 	.word	0x00006700


	//   ....[2]....
        /*0110*/ 	.word	0x00006ed0


	//   ....[3]....
        /*0114*/ 	.word	0x000078a0


	//   ....[4]....
        /*0118*/ 	.word	0x00008250


	//   ....[5]....
        /*011c*/ 	.word	0x00008c00


	//----- nvinfo : EIATTR_MBARRIER_INSTR_OFFSETS
	.align		4
.L_45:
        /*0120*/ 	.byte	0x04, 0x39
        /*0122*/ 	.short	(.L_47 - .L_46)


	//   ....[0]....
.L_46:
        /*0124*/ 	.word	0x00000650
        /*0128*/ 	.word	0x000000ff
        /*012c*/ 	.word	0x00000000
        /*0130*/ 	.short	0x0100
        /*0132*/ 	.byte	0x04
	.zero		1


	//   ....[1]....
        /*0134*/ 	.word	0x00000660
        /*0138*/ 	.word	0x000000ff
        /*013c*/ 	.word	0x00000028
        /*0140*/ 	.short	0x0100
        /*0142*/ 	.byte	0x04
	.zero		1


	//   ....[2]....
        /*0144*/ 	.word	0x00000670
        /*0148*/ 	.word	0x000000ff
        /*014c*/ 	.word	0x00000008
        /*0150*/ 	.short	0x0100
        /*0152*/ 	.byte	0x04
	.zero		1


	//   ....[3]....
        /*0154*/ 	.word	0x00000680
        /*0158*/ 	.word	0x000000ff
        /*015c*/ 	.word	0x00000030
        /*0160*/ 	.short	0x0100
        /*0162*/ 	.byte	0x04
	.zero		1


	//   ....[4]....
        /*0164*/ 	.word	0x00000690
        /*0168*/ 	.word	0x000000ff
        /*016c*/ 	.word	0x00000010
        /*0170*/ 	.short	0x0100
        /*0172*/ 	.byte	0x04
	.zero		1


	//   ....[5]....
        /*0174*/ 	.word	0x000006a0
        /*0178*/ 	.word	0x000000ff
        /*017c*/ 	.word	0x00000038
        /*0180*/ 	.short	0x0100
        /*0182*/ 	.byte	0x04
	.zero		1


	//   ....[6]....
        /*0184*/ 	.word	0x000006b0
        /*0188*/ 	.word	0x000000ff
        /*018c*/ 	.word	0x00000018
        /*0190*/ 	.short	0x0100
        /*0192*/ 	.byte	0x04
	.zero		1


	//   ....[7]....
        /*0194*/ 	.word	0x000006c0
        /*0198*/ 	.word	0x000000ff
        /*019c*/ 	.word	0x00000040
        /*01a0*/ 	.short	0x0100
        /*01a2*/ 	.byte	0x04
	.zero		1


	//   ....[8]....
        /*01a4*/ 	.word	0x000006d0
        /*01a8*/ 	.word	0x000000ff
        /*01ac*/ 	.word	0x00000020
        /*01b0*/ 	.short	0x0100
        /*01b2*/ 	.byte	0x04
	.zero		1


	//   ....[9]....
        /*01b4*/ 	.word	0x000006e0
        /*01b8*/ 	.word	0x000000ff
        /*01bc*/ 	.word	0x00000048
        /*01c0*/ 	.short	0x0100
        /*01c2*/ 	.byte	0x04
	.zero		1


	//   ....[10]....
        /*01c4*/ 	.word	0x00000800
        /*01c8*/ 	.word	0x000000ff
        /*01cc*/ 	.word	0x00000050
        /*01d0*/ 	.short	0x0100
        /*01d2*/ 	.byte	0x04
	.zero		1


	//   ....[11]....
        /*01d4*/ 	.word	0x00000810
        /*01d8*/ 	.word	0x000000ff
        /*01dc*/ 	.word	0x00000070
        /*01e0*/ 	.short	0x0100
        /*01e2*/ 	.byte	0x04
	.zero		1


	//   ....[12]....
        /*01e4*/ 	.word	0x00000820
        /*01e8*/ 	.word	0x000000ff
        /*01ec*/ 	.word	0x00000058
        /*01f0*/ 	.short	0x0100
        /*01f2*/ 	.byte	0x04
	.zero		1


	//   ....[13]....
        /*01f4*/ 	.word	0x00000830
        /*01f8*/ 	.word	0x000000ff
        /*01fc*/ 	.word	0x00000078
        /*0200*/ 	.short	0x0100
        /*0202*/ 	.byte	0x04
	.zero		1


	//   ....[14]....
        /*0204*/ 	.word	0x00000840
        /*0208*/ 	.word	0x000000ff
        /*020c*/ 	.word	0x00000060
        /*0210*/ 	.short	0x0100
        /*0212*/ 	.byte	0x04
	.zero		1


	//   ....[15]....
        /*0214*/ 	.word	0x00000850
        /*0218*/ 	.word	0x000000ff
        /*021c*/ 	.word	0x00000080
        /*0220*/ 	.short	0x0100
        /*0222*/ 	.byte	0x04
	.zero		1


	//   ....[16]....
        /*0224*/ 	.word	0x00000860
        /*0228*/ 	.word	0x000000ff
        /*022c*/ 	.word	0x00000068
        /*0230*/ 	.short	0x0100
        /*0232*/ 	.byte	0x04
	.zero		1


	//   ....[17]....
        /*0234*/ 	.word	0x00000870
        /*0238*/ 	.word	0x000000ff
        /*023c*/ 	.word	0x00000088
        /*0240*/ 	.short	0x0100
        /*0242*/ 	.byte	0x04
	.zero		1


	//   ....[18]....
        /*0244*/ 	.word	0x00000950
        /*0248*/ 	.word	0x000000ff
        /*024c*/ 	.word	0x00000090
        /*0250*/ 	.short	0x0100
        /*0252*/ 	.byte	0x06
	.zero		1


	//   ....[19]....
        /*0254*/ 	.word	0x00000960
        /*0258*/ 	.word	0x000000ff
        /*025c*/ 	.word	0x00000098
        /*0260*/ 	.short	0x0100
        /*0262*/ 	.byte	0x06
	.zero		1


	//   ....[20]....
        /*0264*/ 	.word	0x00000a90
        /*0268*/ 	.word	0x000000ff
        /*026c*/ 	.word	0x000000a0
        /*0270*/ 	.short	0x0100
        /*0272*/ 	.byte	0x06
	.zero		1


	//   ....[21]....
        /*0274*/ 	.word	0x00000aa0
        /*0278*/ 	.word	0x000000ff
        /*027c*/ 	.word	0x000000b0
        /*0280*/ 	.short	0x0100
        /*0282*/ 	.byte	0x06
	.zero		1


	//   ....[22]....
        /*0284*/ 	.word	0x00000ab0
        /*0288*/ 	.word	0x000000ff
        /*028c*/ 	.word	0x000000a8
        /*0290*/ 	.short	0x0100
        /*0292*/ 	.byte	0x06
	.zero		1


	//   ....[23]....
        /*0294*/ 	.word	0x00000ac0
        /*0298*/ 	.word	0x000000ff
        /*029c*/ 	.word	0x000000b8
        /*02a0*/ 	.short	0x0100
        /*02a2*/ 	.byte	0x06
	.zero		1


	//   ....[24]....
        /*02a4*/ 	.word	0x00000be0
        /*02a8*/ 	.word	0x000000ff
        /*02ac*/ 	.word	0x000000c0
        /*02b0*/ 	.short	0x0100
        /*02b2*/ 	.byte	0x04
	.zero		1


	//   ....[25]....
        /*02b4*/ 	.word	0x00000bf0
        /*02b8*/ 	.word	0x000000ff
        /*02bc*/ 	.word	0x000000e0
        /*02c0*/ 	.short	0x0100
        /*02c2*/ 	.byte	0x04
	.zero		1


	//   ....[26]....
        /*02c4*/ 	.word	0x00000c00
        /*02c8*/ 	.word	0x000000ff
        /*02cc*/ 	.word	0x000000c8
        /*02d0*/ 	.short	0x0100
        /*02d2*/ 	.byte	0x04
	.zero		1


	//   ....[27]....
        /*02d4*/ 	.word	0x00000c10
        /*02d8*/ 	.word	0x000000ff
        /*02dc*/ 	.word	0x000000e8
        /*02e0*/ 	.short	0x0100
        /*02e2*/ 	.byte	0x04
	.zero		1


	//   ....[28]....
        /*02e4*/ 	.word	0x00000c20
        /*02e8*/ 	.word	0x000000ff
        /*02ec*/ 	.word	0x000000d0
        /*02f0*/ 	.short	0x0100
        /*02f2*/ 	.byte	0x04
	.zero		1


	//   ....[29]....
        /*02f4*/ 	.word	0x00000c30
        /*02f8*/ 	.word	0x000000ff
        /*02fc*/ 	.word	0x000000f0
        /*0300*/ 	.short	0x0100
        /*0302*/ 	.byte	0x04
	.zero		1


	//   ....[30]....
        /*0304*/ 	.word	0x00000c40
        /*0308*/ 	.word	0x000000ff
        /*030c*/ 	.word	0x000000d8
        /*0310*/ 	.short	0x0100
        /*0312*/ 	.byte	0x04
	.zero		1


	//   ....[31]....
        /*0314*/ 	.word	0x00000c50
        /*0318*/ 	.word	0x000000ff
        /*031c*/ 	.word	0x000000f8
        /*0320*/ 	.short	0x0100
        /*0322*/ 	.byte	0x04
	.zero		1


	//   ....[32]....
        /*0324*/ 	.word	0x00000d40
        /*0328*/ 	.word	0x000000ff
        /*032c*/ 	.word	0x00000100
        /*0330*/ 	.short	0x0100
        /*0332*/ 	.byte	0x04
	.zero		1


	//   ....[33]....
        /*0334*/ 	.word	0x00000d50
        /*0338*/ 	.word	0x000000ff
        /*033c*/ 	.word	0x00000110
        /*0340*/ 	.short	0x0100
        /*0342*/ 	.byte	0x04
	.zero		1


	//   ....[34]....
        /*0344*/ 	.word	0x00000d60
        /*0348*/ 	.word	0x000000ff
        /*034c*/ 	.word	0x00000108
        /*0350*/ 	.short	0x0100
        /*0352*/ 	.byte	0x04
	.zero		1


	//   ....[35]....
        /*0354*/ 	.word	0x00000d70
        /*0358*/ 	.word	0x000000ff
        /*035c*/ 	.word	0x00000118
        /*0360*/ 	.short	0x0100
        /*0362*/ 	.byte	0x04
	.zero		1


	//   ....[36]....
        /*0364*/ 	.word	0x00000e70
        /*0368*/ 	.word	0x000000ff
        /*036c*/ 	.word	0x00000120
        /*0370*/ 	.short	0x0100
        /*0372*/ 	.byte	0x06
	.zero		1


	//   ....[37]....
        /*0374*/ 	.word	0x00001a20
        /*0378*/ 	.word	0x00000003
        /*037c*/ 	.word	0x00000110
        /*0380*/ 	.short	0x010a
        /*0382*/ 	.byte	0xff
	.zero		1


	//   ....[38]....
        /*0384*/ 	.word	0x00001a50
        /*0388*/ 	.word	0x00000003
        /*038c*/ 	.word	0x00000100
        /*0390*/ 	.short	0x0101
        /*0392*/ 	.byte	0xff
	.zero		1


	//   ....[39]....
        /*0394*/ 	.word	0x00001b10
        /*0398*/ 	.word	0x000000ff
        /*039c*/ 	.word	0x00000028
        /*03a0*/ 	.short	0x010a
        /*03a2*/ 	.byte	0x04
	.zero		1


	//   ....[40]....
        /*03a4*/ 	.word	0x00001be0
        /*03a8*/ 	.word	0x000000ff
        /*03ac*/ 	.word	0x00000028
        /*03b0*/ 	.short	0x010a
        /*03b2*/ 	.byte	0x05
	.zero		1


	//   ....[41]....
        /*03b4*/ 	.word	0x00001d40
        /*03b8*/ 	.word	0x000000ff
        /*03bc*/ 	.word	0x00000028
        /*03c0*/ 	.short	0x010a
        /*03c2*/ 	.byte	0x04
	.zero		1


	//   ....[42]....
        /*03c4*/ 	.word	0x00001fd0
        /*03c8*/ 	.word	0x000000ff
        /*03cc*/ 	.word	0x00000098
        /*03d0*/ 	.short	0x0101
        /*03d2*/ 	.byte	0x15
	.zero		1


	//   ....[43]....
        /*03d4*/ 	.word	0x00001ff0
        /*03d8*/ 	.word	0x000000ff
        /*03dc*/ 	.word	0x00000028
        /*03e0*/ 	.short	0x010a
        /*03e2*/ 	.byte	0x04
	.zero		1


	//   ....[44]....
        /*03e4*/ 	.word	0x00002070
        /*03e8*/ 	.word	0x000000ff
        /*03ec*/ 	.word	0x00000028
        /*03f0*/ 	.short	0x010a
        /*03f2*/ 	.byte	0x06
	.zero		1


	//   ....[45]....
        /*03f4*/ 	.word	0x000021b0
        /*03f8*/ 	.word	0x000000ff
        /*03fc*/ 	.word	0x00000028
        /*0400*/ 	.short	0x010a
        /*0402*/ 	.byte	0x04
	.zero		1


	//   ....[46]....
        /*0404*/ 	.word	0x00002470
        /*0408*/ 	.word	0x00000003
        /*040c*/ 	.word	0x000000a0
        /*0410*/ 	.short	0x010a
        /*0412*/ 	.byte	0xff
	.zero		1


	//   ....[47]....
        /*0414*/ 	.word	0x000025c0
        /*0418*/ 	.word	0x00000000
        /*041c*/ 	.word	0x00000000
        /*0420*/ 	.short	0x0101
        /*0422*/ 	.byte	0xff
	.zero		1


	//   ....[48]....
        /*0424*/ 	.word	0x00002b70
        /*0428*/ 	.word	0x000000ff
        /*042c*/ 	.word	0x00000000
        /*0430*/ 	.short	0x010a
        /*0432*/ 	.byte	0x04
	.zero		1


	//   ....[49]....
        /*0434*/ 	.word	0x00002c00
        /*0438*/ 	.word	0x000000ff
        /*043c*/ 	.word	0x00000000
        /*0440*/ 	.short	0x010a
        /*0442*/ 	.byte	0x05
	.zero		1


	//   ....[50]....
        /*0444*/ 	.word	0x00002c90
        /*0448*/ 	.word	0x000000ff
        /*044c*/ 	.word	0x00000000
        /*0450*/ 	.short	0x010a
        /*0452*/ 	.byte	0x05
	.zero		1


	//   ....[51]....
        /*0454*/ 	.word	0x00002d20
        /*0458*/ 	.word	0x000000ff
        /*045c*/ 	.word	0x00000000
        /*0460*/ 	.short	0x010a
        /*0462*/ 	.byte	0x05
	.zero		1


	//   ....[52]....
        /*0464*/ 	.word	0x00002dc0
        /*0468*/ 	.word	0x00000000
        /*046c*/ 	.word	0x00000000
        /*0470*/ 	.short	0x010a
        /*0472*/ 	.byte	0xff
	.zero		1


	//   ....[53]....
        /*0474*/ 	.word	0x00002ee0
        /*0478*/ 	.word	0x00000002
        /*047c*/ 	.word	0x00000100
        /*0480*/ 	.short	0x010a
        /*0482*/ 	.byte	0xff
	.zero		1


	//   ....[54]....
        /*0484*/ 	.word	0x00002f40
        /*0488*/ 	.word	0x00000004
        /*048c*/ 	.word	0x00000000
        /*0490*/ 	.short	0x0101
        /*0492*/ 	.byte	0xff
	.zero		1


	//   ....[55]....
        /*0494*/ 	.word	0x00002f60
        /*0498*/ 	.word	0x000000ff
        /*049c*/ 	.word	0x000000b0
        /*04a0*/ 	.short	0x010a
        /*04a2*/ 	.byte	0x04
	.zero		1


	//   ....[56]....
        /*04a4*/ 	.word	0x00003080
        /*04a8*/ 	.word	0x00000002
        /*04ac*/ 	.word	0x000000a0
        /*04b0*/ 	.short	0x010a
        /*04b2*/ 	.byte	0xff
	.zero		1


	//   ....[57]....
        /*04b4*/ 	.word	0x00003190
        /*04b8*/ 	.word	0x00000002
        /*04bc*/ 	.word	0x00000000
        /*04c0*/ 	.short	0x0101
        /*04c2*/ 	.byte	0xff
	.zero		1


	//   ....[58]....
        /*04c4*/ 	.word	0x00003220
        /*04c8*/ 	.word	0x000000ff
        /*04cc*/ 	.word	0x000000b0
        /*04d0*/ 	.short	0x0106
        /*04d2*/ 	.byte	0x04
	.zero		1


	//   ....[59]....
        /*04d4*/ 	.word	0x00003240
        /*04d8*/ 	.word	0x000000ff
        /*04dc*/ 	.word	0x000000b0
        /*04e0*/ 	.short	0x010a
        /*04e2*/ 	.byte	0x04
	.zero		1


	//   ....[60]....
        /*04e4*/ 	.word	0x000032d0
        /*04e8*/ 	.word	0x000000ff
        /*04ec*/ 	.word	0x000000b0
        /*04f0*/ 	.short	0x0106
        /*04f2*/ 	.byte	0x07
	.zero		1


	//   ....[61]....
        /*04f4*/ 	.word	0x00003310
        /*04f8*/ 	.word	0x00000000
        /*04fc*/ 	.word	0x000000b0
        /*0500*/ 	.short	0x010a
        /*0502*/ 	.byte	0xff
	.zero		1


	//   ....[62]....
        /*0504*/ 	.word	0x00003550
        /*0508*/ 	.word	0x000000ff
        /*050c*/ 	.word	0x00000008
        /*0510*/ 	.short	0x010a
        /*0512*/ 	.byte	0x05
	.zero		1


	//   ....[63]....
        /*0514*/ 	.word	0x00003570
        /*0518*/ 	.word	0x000000ff
        /*051c*/ 	.word	0x00000008
        /*0520*/ 	.short	0x010a
        /*0522*/ 	.byte	0x05
	.zero		1


	//   ....[64]....
        /*0524*/ 	.word	0x00003700
        /*0528*/ 	.word	0x000000ff
        /*052c*/ 	.word	0x00000008
        /*0530*/ 	.short	0x010a
        /*0532*/ 	.byte	0x05
	.zero		1


	//   ....[65]....
        /*0534*/ 	.word	0x00003720
        /*0538*/ 	.word	0x000000ff
        /*053c*/ 	.word	0x00000008
        /*0540*/ 	.short	0x010a
        /*0542*/ 	.byte	0x05
	.zero		1


	//   ....[66]....
        /*0544*/ 	.word	0x000037e0
        /*0548*/ 	.word	0x000000ff
        /*054c*/ 	.word	0x00000000
        /*0550*/ 	.short	0x0101
        /*0552*/ 	.byte	0x04
	.zero		1


	//   ....[67]....
        /*0554*/ 	.word	0x00003ba0
        /*0558*/ 	.word	0x00000000
        /*055c*/ 	.word	0x000000a0
        /*0560*/ 	.short	0x010a
        /*0562*/ 	.byte	0xff
	.zero		1


	//   ....[68]....
        /*0564*/ 	.word	0x00003c60
        /*0568*/ 	.word	0x00000000
        /*056c*/ 	.word	0x00000000
        /*0570*/ 	.short	0x0101
        /*0572*/ 	.byte	0xff
	.zero		1


	//   ....[69]....
        /*0574*/ 	.word	0x00003d20
        /*0578*/ 	.word	0x000000ff
        /*057c*/ 	.word	0x00000000
        /*0580*/ 	.short	0x010a
        /*0582*/ 	.byte	0x04
	.zero		1


	//   ....[70]....
        /*0584*/ 	.word	0x00003d30
        /*0588*/ 	.word	0x000000ff
        /*058c*/ 	.word	0x000000e0
        /*0590*/ 	.short	0x010a
        /*0592*/ 	.byte	0x2e
	.zero		1


	//   ....[71]....
        /*0594*/ 	.word	0x00003de0
        /*0598*/ 	.word	0x000000ff
        /*059c*/ 	.word	0x00000000
        /*05a0*/ 	.short	0x010a
        /*05a2*/ 	.byte	0x07
	.zero		1


	//   ....[72]....
        /*05a4*/ 	.word	0x00003f10
        /*05a8*/ 	.word	0x000000ff
        /*05ac*/ 	.word	0x00000000
        /*05b0*/ 	.short	0x010a
        /*05b2*/ 	.byte	0x04
	.zero		1


	//   ....[73]....
        /*05b4*/ 	.word	0x00004350
        /*05b8*/ 	.word	0x000000ff
        /*05bc*/ 	.word	0x00000000
        /*05c0*/ 	.short	0x010a
        /*05c2*/ 	.byte	0x04
	.zero		1


	//   ....[74]....
        /*05c4*/ 	.word	0x000043e0
        /*05c8*/ 	.word	0x000000ff
        /*05cc*/ 	.word	0x00000000
        /*05d0*/ 	.short	0x010a
        /*05d2*/ 	.byte	0x05
	.zero		1


	//   ....[75]....
        /*05d4*/ 	.word	0x00004470
        /*05d8*/ 	.word	0x000000ff
        /*05dc*/ 	.word	0x00000000
        /*05e0*/ 	.short	0x010a
        /*05e2*/ 	.byte	0x05
	.zero		1


	//   ....[76]....
        /*05e4*/ 	.word	0x00004510
        /*05e8*/ 	.word	0x00000000
        /*05ec*/ 	.word	0x00000000
        /*05f0*/ 	.short	0x010a
        /*05f2*/ 	.byte	0xff
	.zero		1


	//   ....[77]....
        /*05f4*/ 	.word	0x00004550
        /*05f8*/ 	.word	0x00000000
        /*05fc*/ 	.word	0x00000000
        /*0600*/ 	.short	0x010a
        /*0602*/ 	.byte	0xff
	.zero		1


	//   ....[78]....
        /*0604*/ 	.word	0x000045c0
        /*0608*/ 	.word	0x000000ff
        /*060c*/ 	.word	0x00000000
        /*0610*/ 	.short	0x0101
        /*0612*/ 	.byte	0x04
	.zero		1


	//   ....[79]....
        /*0614*/ 	.word	0x00004600
        /*0618*/ 	.word	0x000000ff
        /*061c*/ 	.word	0x00000120
        /*0620*/ 	.short	0x010a
        /*0622*/ 	.byte	0x29
	.zero		1


	//   ....[80]....
        /*0624*/ 	.word	0x00004650
        /*0628*/ 	.word	0x000000ff
        /*062c*/ 	.word	0x00000000
        /*0630*/ 	.short	0x0101
        /*0632*/ 	.byte	0x04
	.zero		1


	//   ....[81]....
        /*0634*/ 	.word	0x00004af0
        /*0638*/ 	.word	0x0000000c
        /*063c*/ 	.word	0x000000a0
        /*0640*/ 	.short	0x010a
        /*0642*/ 	.byte	0xff
	.zero		1


	//   ....[82]....
        /*0644*/ 	.word	0x00004c60
        /*0648*/ 	.word	0x00000000
        /*064c*/ 	.word	0x00000000
        /*0650*/ 	.short	0x0101
        /*0652*/ 	.byte	0xff
	.zero		1


	//   ....[83]....
        /*0654*/ 	.word	0x000050f0
        /*0658*/ 	.word	0x000000ff
        /*065c*/ 	.word	0x00000098
        /*0660*/ 	.short	0x010a
        /*0662*/ 	.byte	0x15
	.zero		1


	//   ....[84]....
        /*0664*/ 	.word	0x00005270
        /*0668*/ 	.word	0x000000ff
        /*066c*/ 	.word	0x00000070
        /*0670*/ 	.short	0x010a
        /*0672*/ 	.byte	0x15
	.zero		1


	//   ....[85]....
        /*0674*/ 	.word	0x00005470
        /*0678*/ 	.word	0x000000ff
        /*067c*/ 	.word	0x00000050
        /*0680*/ 	.short	0x010b
        /*0682*/ 	.byte	0x15
	.zero		1


	//   ....[86]....
        /*0684*/ 	.word	0x00005480
        /*0688*/ 	.word	0x000000ff
        /*068c*/ 	.word	0x00000000
        /*0690*/ 	.short	0x0101
        /*0692*/ 	.byte	0x06
	.zero		1


	//   ....[87]....
        /*0694*/ 	.word	0x00005490
        /*0698*/ 	.word	0x000000ff
        /*069c*/ 	.word	0x00000078
        /*06a0*/ 	.short	0x010a
        /*06a2*/ 	.byte	0x15
	.zero		1


	//   ....[88]....
        /*06a4*/ 	.word	0x00005640
        /*06a8*/ 	.word	0x000000ff
        /*06ac*/ 	.word	0x00000058
        /*06b0*/ 	.short	0x010b
        /*06b2*/ 	.byte	0x15
	.zero		1


	//   ....[89]....
        /*06b4*/ 	.word	0x00005650
        /*06b8*/ 	.word	0x000000ff
        /*06bc*/ 	.word	0x00000000
        /*06c0*/ 	.short	0x0101
        /*06c2*/ 	.byte	0x06
	.zero		1


	//   ....[90]....
        /*06c4*/ 	.word	0x00005660
        /*06c8*/ 	.word	0x000000ff
        /*06cc*/ 	.word	0x00000080
        /*06d0*/ 	.short	0x010a
        /*06d2*/ 	.byte	0x15
	.zero		1


	//   ....[91]....
        /*06d4*/ 	.word	0x00005810
        /*06d8*/ 	.word	0x000000ff
        /*06dc*/ 	.word	0x00000060
        /*06e0*/ 	.short	0x010b
        /*06e2*/ 	.byte	0x15
	.zero		1


	//   ....[92]....
        /*06e4*/ 	.word	0x00005820
        /*06e8*/ 	.word	0x000000ff
        /*06ec*/ 	.word	0x00000000
        /*06f0*/ 	.short	0x0101
        /*06f2*/ 	.byte	0x06
	.zero		1


	//   ....[93]....
        /*06f4*/ 	.word	0x00005830
        /*06f8*/ 	.word	0x000000ff
        /*06fc*/ 	.word	0x00000088
        /*0700*/ 	.short	0x010a
        /*0702*/ 	.byte	0x15
	.zero		1


	//   ....[94]....
        /*0704*/ 	.word	0x00005a70
        /*0708*/ 	.word	0x000000ff
        /*070c*/ 	.word	0x00000068
        /*0710*/ 	.short	0x010b
        /*0712*/ 	.byte	0x15
	.zero		1


	//   ....[95]....
        /*0714*/ 	.word	0x00005a80
        /*0718*/ 	.word	0x000000ff
        /*071c*/ 	.word	0x00000000
        /*0720*/ 	.short	0x0101
        /*0722*/ 	.byte	0x25
	.zero		1


	//   ....[96]....
        /*0724*/ 	.word	0x00005ac0
        /*0728*/ 	.word	0x000000ff
        /*072c*/ 	.word	0x00000070
        /*0730*/ 	.short	0x010a
        /*0732*/ 	.byte	0x15
	.zero		1


	//   ....[97]....
        /*0734*/ 	.word	0x00005ae0
        /*0738*/ 	.word	0x000000ff
        /*073c*/ 	.word	0x00000078
        /*0740*/ 	.short	0x010a
        /*0742*/ 	.byte	0x15
	.zero		1


	//   ....[98]....
        /*0744*/ 	.word	0x00005b00
        /*0748*/ 	.word	0x000000ff
        /*074c*/ 	.word	0x00000080
        /*0750*/ 	.short	0x010a
        /*0752*/ 	.byte	0x15
	.zero		1


	//   ....[99]....
        /*0754*/ 	.word	0x00005b40
        /*0758*/ 	.word	0x00000000
        /*075c*/ 	.word	0x00000088
        /*0760*/ 	.short	0x010a
        /*0762*/ 	.byte	0xff
	.zero		1


	//   ....[100]....
        /*0764*/ 	.word	0x00005ea0
        /*0768*/ 	.word	0x00000003
        /*076c*/ 	.word	0x000000a0
        /*0770*/ 	.short	0x010a
        /*0772*/ 	.byte	0xff
	.zero		1


	//   ....[101]....
        /*0774*/ 	.word	0x00006020
        /*0778*/ 	.word	0x00000000
        /*077c*/ 	.word	0x00000000
        /*0780*/ 	.short	0x0101
        /*0782*/ 	.byte	0xff
	.zero		1


	//   ....[102]....
        /*0784*/ 	.word	0x00006b90
        /*0788*/ 	.word	0x000000ff
        /*078c*/ 	.word	0x00000050
        /*0790*/ 	.short	0x010a
        /*0792*/ 	.byte	0x2b
	.zero		1


	//   ....[103]....
        /*0794*/ 	.word	0x00006bd0
        /*0798*/ 	.word	0x0000004b
        /*079c*/ 	.word	0x000000c0
        /*07a0*/ 	.short	0x010a
        /*07a2*/ 	.byte	0xff
	.zero		1


	//   ....[104]....
        /*07a4*/ 	.word	0x00006cc0
        /*07a8*/ 	.word	0x000000ff
        /*07ac*/ 	.word	0x00000050
        /*07b0*/ 	.short	0x010a
        /*07b2*/ 	.byte	0x2b
	.zero		1


	//   ....[105]....
        /*07b4*/ 	.word	0x00006db0
        /*07b8*/ 	.word	0x0000004b
        /*07bc*/ 	.word	0x000000c0
        /*07c0*/ 	.short	0x010a
        /*07c2*/ 	.byte	0xff
	.zero		1


	//   ....[106]....
        /*07c4*/ 	.word	0x000075d0
        /*07c8*/ 	.word	0x00000000
        /*07cc*/ 	.word	0x00000000
        /*07d0*/ 	.short	0x0101
        /*07d2*/ 	.byte	0xff
	.zero		1


	//   ....[107]....
        /*07d4*/ 	.word	0x000075e0
        /*07d8*/ 	.word	0x00000003
        /*07dc*/ 	.word	0x00000050
        /*07e0*/ 	.short	0x010a
        /*07e2*/ 	.byte	0xff
	.zero		1


	//   ....[108]....
        /*07e4*/ 	.word	0x000076c0
        /*07e8*/ 	.word	0x00000003
        /*07ec*/ 	.word	0x00000050
        /*07f0*/ 	.short	0x010a
        /*07f2*/ 	.byte	0xff
	.zero		1


	//   ....[109]....
        /*07f4*/ 	.word	0x00007f80
        /*07f8*/ 	.word	0x0000004d
        /*07fc*/ 	.word	0x00000000
        /*0800*/ 	.short	0x0101
        /*0802*/ 	.byte	0xff
	.zero		1


	//   ....[110]....
        /*0804*/ 	.word	0x00007fa0
        /*0808*/ 	.word	0x00000000
        /*080c*/ 	.word	0x00000050
        /*0810*/ 	.short	0x010a
        /*0812*/ 	.byte	0xff
	.zero		1


	//   ....[111]....
        /*0814*/ 	.word	0x00008070
        /*0818*/ 	.word	0x00000000
        /*081c*/ 	.word	0x00000050
        /*0820*/ 	.short	0x010a
        /*0822*/ 	.byte	0xff
	.zero		1


	//   ....[112]....
        /*0824*/ 	.word	0x00008930
        /*0828*/ 	.word	0x0000004d
        /*082c*/ 	.word	0x00000000
        /*0830*/ 	.short	0x0101
        /*0832*/ 	.byte	0xff
	.zero		1


	//   ....[113]....
        /*0834*/ 	.word	0x00008950
        /*0838*/ 	.word	0x00000000
        /*083c*/ 	.word	0x00000050
        /*0840*/ 	.short	0x010a
        /*0842*/ 	.byte	0xff
	.zero		1


	//   ....[114]....
        /*0844*/ 	.word	0x00008a20
        /*0848*/ 	.word	0x00000000
        /*084c*/ 	.word	0x00000050
        /*0850*/ 	.short	0x010a
        /*0852*/ 	.byte	0xff
	.zero		1


	//   ....[115]....
        /*0854*/ 	.word	0x00008d30
        /*0858*/ 	.word	0x0000004b
        /*085c*/ 	.word	0x00000000
        /*0860*/ 	.short	0x0101
        /*0862*/ 	.byte	0xff
	.zero		1


	//   ....[116]....
        /*0864*/ 	.word	0x00009330
        /*0868*/ 	.word	0x00000002
        /*086c*/ 	.word	0x00000000
        /*0870*/ 	.short	0x0101
        /*0872*/ 	.byte	0xff
	.zero		1


	//   ....[117]....
        /*0874*/ 	.word	0x000095c0
        /*0878*/ 	.word	0x000000ff
        /*087c*/ 	.word	0x00000000
        /*0880*/ 	.short	0x0101
        /*0882*/ 	.byte	0x04
	.zero		1


	//   ....[118]....
        /*0884*/ 	.word	0x000095e0
        /*0888*/ 	.word	0x00000003
        /*088c*/ 	.word	0x00000110
        /*0890*/ 	.short	0x010a
        /*0892*/ 	.byte	0xff
	.zero		1


	//   ....[119]....
        /*0894*/ 	.word	0x00009640
        /*0898*/ 	.word	0x00000000
        /*089c*/ 	.word	0x00000028
        /*08a0*/ 	.short	0x010a
        /*08a2*/ 	.byte	0xff
	.zero		1


	//   ....[120]....
        /*08a4*/ 	.word	0x000096a0
        /*08a8*/ 	.word	0x00000000
        /*08ac*/ 	.word	0x00000028
        /*08b0*/ 	.short	0x010a
        /*08b2*/ 	.byte	0xff
	.zero		1


	//   ....[121]....
        /*08b4*/ 	.word	0x000096f0
        /*08b8*/ 	.word	0x00000003
        /*08bc*/ 	.word	0x000000a0
        /*08c0*/ 	.short	0x010a
        /*08c2*/ 	.byte	0xff
	.zero		1


	//   ....[122]....
        /*08c4*/ 	.word	0x00009750
        /*08c8*/ 	.word	0x00000000
        /*08cc*/ 	.word	0x00000000
        /*08d0*/ 	.short	0x010a
        /*08d2*/ 	.byte	0xff
	.zero		1


	//   ....[123]....
        /*08d4*/ 	.word	0x000097b0
        /*08d8*/ 	.word	0x00000000
        /*08dc*/ 	.word	0x00000000
        /*08e0*/ 	.short	0x010a
        /*08e2*/ 	.byte	0xff
	.zero		1


	//   ....[124]....
        /*08e4*/ 	.word	0x00009810
        /*08e8*/ 	.word	0x00000000
        /*08ec*/ 	.word	0x00000000
        /*08f0*/ 	.short	0x010a
        /*08f2*/ 	.byte	0xff
	.zero		1


	//   ....[125]....
        /*08f4*/ 	.word	0x00009870
        /*08f8*/ 	.word	0x00000000
        /*08fc*/ 	.word	0x00000000
        /*0900*/ 	.short	0x010a
        /*0902*/ 	.byte	0xff
	.zero		1


	//   ....[126]....
        /*0904*/ 	.word	0x000098c0
        /*0908*/ 	.word	0x00000002
        /*090c*/ 	.word	0x00000100
        /*0910*/ 	.short	0x010a
        /*0912*/ 	.byte	0xff
	.zero		1


	//   ....[127]....
        /*0914*/ 	.word	0x00009920
        /*0918*/ 	.word	0x00000002
        /*091c*/ 	.word	0x000000b0
        /*0920*/ 	.short	0x010a
        /*0922*/ 	.byte	0xff
	.zero		1


	//   ....[128]....
        /*0924*/ 	.word	0x00009970
        /*0928*/ 	.word	0x00000002
        /*092c*/ 	.word	0x000000a0
        /*0930*/ 	.short	0x010a
        /*0932*/ 	.byte	0xff
	.zero		1


	//   ....[129]....
        /*0934*/ 	.word	0x000099d0
        /*0938*/ 	.word	0x00000000
        /*093c*/ 	.word	0x000000b0
        /*0940*/ 	.short	0x010a
        /*0942*/ 	.byte	0xff
	.zero		1


	//   ....[130]....
        /*0944*/ 	.word	0x00009a30
        /*0948*/ 	.word	0x00000000
        /*094c*/ 	.word	0x00000008
        /*0950*/ 	.short	0x010a
        /*0952*/ 	.byte	0xff
	.zero		1


	//   ....[131]....
        /*0954*/ 	.word	0x00009b20
        /*0958*/ 	.word	0x00000000
        /*095c*/ 	.word	0x00000008
        /*0960*/ 	.short	0x010a
        /*0962*/ 	.byte	0xff
	.zero		1


	//   ....[132]....
        /*0964*/ 	.word	0x00009b70
        /*0968*/ 	.word	0x00000000
        /*096c*/ 	.word	0x000000a0
        /*0970*/ 	.short	0x010a
        /*0972*/ 	.byte	0xff
	.zero		1


	//   ....[133]....
        /*0974*/ 	.word	0x00009bd0
        /*0978*/ 	.word	0x00000000
        /*097c*/ 	.word	0x000000e0
        /*0980*/ 	.short	0x010a
        /*0982*/ 	.byte	0xff
	.zero		1


	//   ....[134]....
        /*0984*/ 	.word	0x00009c30
        /*0988*/ 	.word	0x00000000
        /*098c*/ 	.word	0x00000000
        /*0990*/ 	.short	0x010a
        /*0992*/ 	.byte	0xff
	.zero		1


	//   ....[135]....
        /*0994*/ 	.word	0x00009c90
        /*0998*/ 	.word	0x00000000
        /*099c*/ 	.word	0x00000000
        /*09a0*/ 	.short	0x010a
        /*09a2*/ 	.byte	0xff
	.zero		1


	//   ....[136]....
        /*09a4*/ 	.word	0x00009cf0
        /*09a8*/ 	.word	0x00000000
        /*09ac*/ 	.word	0x00000000
        /*09b0*/ 	.short	0x010a
        /*09b2*/ 	.byte	0xff
	.zero		1


	//   ....[137]....
        /*09b4*/ 	.word	0x00009d50
        /*09b8*/ 	.word	0x00000000
        /*09bc*/ 	.word	0x00000000
        /*09c0*/ 	.short	0x010a
        /*09c2*/ 	.byte	0xff
	.zero		1


	//   ....[138]....
        /*09c4*/ 	.word	0x00009db0
        /*09c8*/ 	.word	0x00000000
        /*09cc*/ 	.word	0x00000120
        /*09d0*/ 	.short	0x010a
        /*09d2*/ 	.byte	0xff
	.zero		1


	//   ....[139]....
        /*09d4*/ 	.word	0x00009e00
        /*09d8*/ 	.word	0x0000000c
        /*09dc*/ 	.word	0x000000a0
        /*09e0*/ 	.short	0x010a
        /*09e2*/ 	.byte	0xff
	.zero		1


	//   ....[140]....
        /*09e4*/ 	.word	0x00009e60
        /*09e8*/ 	.word	0x00000000
        /*09ec*/ 	.word	0x00000098
        /*09f0*/ 	.short	0x010a
        /*09f2*/ 	.byte	0xff
	.zero		1


	//   ....[141]....
        /*09f4*/ 	.word	0x00009ec0
        /*09f8*/ 	.word	0x00000000
        /*09fc*/ 	.word	0x00000070
        /*0a00*/ 	.short	0x010a
        /*0a02*/ 	.byte	0xff
	.zero		1


	//   ....[142]....
        /*0a04*/ 	.word	0x00009f20
        /*0a08*/ 	.word	0x00000000
        /*0a0c*/ 	.word	0x00000078
        /*0a10*/ 	.short	0x010a
        /*0a12*/ 	.byte	0xff
	.zero		1


	//   ....[143]....
        /*0a14*/ 	.word	0x00009f80
        /*0a18*/ 	.word	0x00000000
        /*0a1c*/ 	.word	0x00000080
        /*0a20*/ 	.short	0x010a
        /*0a22*/ 	.byte	0xff
	.zero		1


	//   ....[144]....
        /*0a24*/ 	.word	0x00009fe0
        /*0a28*/ 	.word	0x00000000
        /*0a2c*/ 	.word	0x00000088
        /*0a30*/ 	.short	0x010a
        /*0a32*/ 	.byte	0xff
	.zero		1


	//   ....[145]....
        /*0a34*/ 	.word	0x0000a040
        /*0a38*/ 	.word	0x00000000
        /*0a3c*/ 	.word	0x00000070
        /*0a40*/ 	.short	0x010a
        /*0a42*/ 	.byte	0xff
	.zero		1


	//   ....[146]....
        /*0a44*/ 	.word	0x0000a0a0
        /*0a48*/ 	.word	0x00000000
        /*0a4c*/ 	.word	0x00000078
        /*0a50*/ 	.short	0x010a
        /*0a52*/ 	.byte	0xff
	.zero		1


	//   ....[147]....
        /*0a54*/ 	.word	0x0000a100
        /*0a58*/ 	.word	0x00000000
        /*0a5c*/ 	.word	0x00000080
        /*0a60*/ 	.short	0x010a
        /*0a62*/ 	.byte	0xff
	.zero		1


	//   ....[148]....
        /*0a64*/ 	.word	0x0000a150
        /*0a68*/ 	.word	0x00000003
        /*0a6c*/ 	.word	0x000000a0
        /*0a70*/ 	.short	0x010a
        /*0a72*/ 	.byte	0xff
	.zero		1


	//   ....[149]....
        /*0a74*/ 	.word	0x0000a1b0
        /*0a78*/ 	.word	0x00000002
        /*0a7c*/ 	.word	0x00000050
        /*0a80*/ 	.short	0x010a
        /*0a82*/ 	.byte	0xff
	.zero		1


	//   ....[150]....
        /*0a84*/ 	.word	0x0000a200
        /*0a88*/ 	.word	0x0000004b
        /*0a8c*/ 	.word	0x000000c0
        /*0a90*/ 	.short	0x010a
        /*0a92*/ 	.byte	0xff
	.zero		1


	//   ....[151]....
        /*0a94*/ 	.word	0x0000a250
        /*0a98*/ 	.word	0x00000003
        /*0a9c*/ 	.word	0x00000050
        /*0aa0*/ 	.short	0x010a
        /*0aa2*/ 	.byte	0xff
	.zero		1


	//   ....[152]....
        /*0aa4*/ 	.word	0x0000a2a0
        /*0aa8*/ 	.word	0x00000000
        /*0aac*/ 	.word	0x00000050
        /*0ab0*/ 	.short	0x010a
        /*0ab2*/ 	.byte	0xff
	.zero		1


	//   ....[153]....
        /*0ab4*/ 	.word	0x0000a2f0
        /*0ab8*/ 	.word	0x00000000
        /*0abc*/ 	.word	0x00000050
        /*0ac0*/ 	.short	0x010a
        /*0ac2*/ 	.byte	0xff
	.zero		1


	//----- nvinfo : EIATTR_NUM_MBARRIERS
	.align		4
.L_47:
        /*0ac4*/ 	.byte	0x03, 0x38
        /*0ac6*/ 	.short	0x0025


	//----- nvinfo : EIATTR_EXIT_INSTR_OFFSETS
	.align		4
        /*0ac8*/ 	.byte	0x04, 0x1c
        /*0aca*/ 	.short	(.L_49 - .L_48)


	//   ....[0]....
.L_48:
        /*0acc*/ 	.word	0x00002df0


	//   ....[1]....
        /*0ad0*/ 	.word	0x000032e0


	//   ....[2]....
        /*0ad4*/ 	.word	0x00003340


	//   ....[3]....
        /*0ad8*/ 	.word	0x00004880


	//   ....[4]....
        /*0adc*/ 	.word	0x00005b70


	//   ....[5]....
        /*0ae0*/ 	.word	0x00005bb0


	//   ....[6]....
        /*0ae4*/ 	.word	0x000094b0


	//   ....[7]....
        /*0ae8*/ 	.word	0x00009530


	//   ....[8]....
        /*0aec*/ 	.word	0x00009560


	//   ....[9]....
        /*0af0*/ 	.word	0x000095d0


	//----- nvinfo : EIATTR_MAX_THREADS
	.align		4
.L_49:
        /*0af4*/ 	.byte	0x04, 0x05
        /*0af6*/ 	.short	(.L_51 - .L_50)
.L_50:
        /*0af8*/ 	.word	0x00000100
        /*0afc*/ 	.word	0x00000001
        /*0b00*/ 	.word	0x00000001


	//----- nvinfo : EIATTR_CRS_STACK_SIZE
	.align		4
.L_51:
        /*0b04*/ 	.byte	0x04, 0x1e
        /*0b06*/ 	.short	(.L_53 - .L_52)
.L_52:
        /*0b08*/ 	.word	0x00000000


	//----- nvinfo : EIATTR_CBANK_PARAM_SIZE
	.align		4
.L_53:
        /*0b0c*/ 	.byte	0x03, 0x19
        /*0b0e*/ 	.short	0x0800


	//----- nvinfo : EIATTR_PARAM_CBANK
	.align		4
        /*0b10*/ 	.byte	0x04, 0x0a
        /*0b12*/ 	.short	(.L_55 - .L_54)
	.align		4
.L_54:
        /*0b14*/ 	.word	index@(.nv.constant0._ZN7cutlass13device_kernelINS_4gemm6kernel13GemmUniversalIN4cute5tupleIJiiiiEEENS1_10collective13CollectiveMmaINS1_35MainloopSm100TmaUmmaWarpSpecializedILi5ELi2ELi4ENS5_IJNS4_1CILi2EEESB_NSA_ILi1EEEEEEEENS5_IJNSA_ILi128EEESF_NSA_ILi64EEEEEENS_10tfloat32_tENS5_IJlSC_lEEESI_SJ_NS4_8TiledMMAINS4_8MMA_AtomIJNS4_23SM100_MMA_TF32_2x1SM_SSISI_SI_fLi128ELi128ELNS4_4UMMA5MajorE0ELSO_0ELNSN_7ScaleInE0ELSP_0EEEEEENS4_6LayoutINS5_IJSC_SC_SC_EEENS5_IJNSA_ILi0EEESU_SU_EEEEENS5_IJNS4_10UnderscoreESX_SX_EEEEENS4_28SM100_TMA_2SM_LOAD_MULTICASTENS4_14ComposedLayoutINS4_7SwizzleILi3ELi4ELi3EEENS4_18smem_ptr_flag_bitsILi32EEENSS_INS5_IJNSA_ILi8EEENSA_ILi32EEEEEENS5_IJS17_SC_EEEEEEEvNS4_8identityENS4_18SM100_TMA_2SM_LOADES1B_vS1C_EENS_8epilogue10collective18CollectiveEpilogueINS1F_23Sm100TmaWarpSpecializedILi4ELi2ELi16ELb1ELb0EEEJNS5_IJSG_SF_SG_EEENS5_IJNSS_ISG_SC_EENSS_INS5_IJNSA_ILi16EEESB_EEENS5_IJSC_SG_EEEEEEEESI_SJ_SI_SJ_NS1F_6fusion15FusionCallbacksIS1J_NS1R_17LinearCombinationISI_fSI_fLNS_15FloatRoundStyleE2EEES1K_S1Q_JEEENS4_5SM1004TMEM4LOAD26SM100_TMEM_LOAD_32dp32b16xENS4_13SM90_TMA_LOADENS11_INS12_ILi2ELi4ELi3EEES15_NSS_INS5_IJS16_S1M_EEENS5_IJS1M_SC_EEEEEEENS4_39AutoVectorizingCopyWithAssumedAlignmentILi128EEENS4_14SM90_TMA_STOREES26_S28_S28_EEEvvEEEEvNT_6ParamsE)
        /*0b18*/ 	.short	0x0380
        /*0b1a*/ 	.short	0x0800


	//----- nvinfo : EIATTR_SW_WAR
	.align		4
.L_55:
        /*0b1c*/ 	.byte	0x04, 0x36
        /*0b1e*/ 	.short	(.L_57 - .L_56)
.L_56:
        /*0b20*/ 	.word	0x00000008
.L_57:


//--------------------- .nv.callgraph             --------------------------
	.section	.nv.callgraph,"",@"SHT_CUDA_CALLGRAPH"
	.align	4
	.sectionentsize	8
	.align		4
        /*0000*/ 	.word	0x00000000
	.align		4
        /*0004*/ 	.word	0xffffffff
	.align		4
        /*0008*/ 	.word	index@(_ZN7cutlass13device_kernelINS_4gemm6kernel13GemmUniversalIN4cute5tupleIJiiiiEEENS1_10collective13CollectiveMmaINS1_35MainloopSm100TmaUmmaWarpSpecializedILi5ELi2ELi4ENS5_IJNS4_1CILi2EEESB_NSA_ILi1EEEEEEEENS5_IJNSA_ILi128EEESF_NSA_ILi64EEEEEENS_10tfloat32_tENS5_IJlSC_lEEESI_SJ_NS4_8TiledMMAINS4_8MMA_AtomIJNS4_23SM100_MMA_TF32_2x1SM_SSISI_SI_fLi128ELi128ELNS4_4UMMA5MajorE0ELSO_0ELNSN_7ScaleInE0ELSP_0EEEEEENS4_6LayoutINS5_IJSC_SC_SC_EEENS5_IJNSA_ILi0EEESU_SU_EEEEENS5_IJNS4_10UnderscoreESX_SX_EEEEENS4_28SM100_TMA_2SM_LOAD_MULTICASTENS4_14ComposedLayoutINS4_7SwizzleILi3ELi4ELi3EEENS4_18smem_ptr_flag_bitsILi32EEENSS_INS5_IJNSA_ILi8EEENSA_ILi32EEEEEENS5_IJS17_SC_EEEEEEEvNS4_8identityENS4_18SM100_TMA_2SM_LOADES1B_vS1C_EENS_8epilogue10collective18CollectiveEpilogueINS1F_23Sm100TmaWarpSpecializedILi4ELi2ELi16ELb1ELb0EEEJNS5_IJSG_SF_SG_EEENS5_IJNSS_ISG_SC_EENSS_INS5_IJNSA_ILi16EEESB_EEENS5_IJSC_SG_EEEEEEEESI_SJ_SI_SJ_NS1F_6fusion15FusionCallbacksIS1J_NS1R_17LinearCombinationISI_fSI_fLNS_15FloatRoundStyleE2EEES1K_S1Q_JEEENS4_5SM1004TMEM4LOAD26SM100_TMEM_LOAD_32dp32b16xENS4_13SM90_TMA_LOADENS11_INS12_ILi2ELi4ELi3EEES15_NSS_INS5_IJS16_S1M_EEENS5_IJS1M_SC_EEEEEEENS4_39AutoVectorizingCopyWithAssumedAlignmentILi128EEENS4_14SM90_TMA_STOREES26_S28_S28_EEEvvEEEEvNT_6ParamsE)
	.align		4
        /*000c*/ 	.word	index@(__assertfail)
	.align		4
        /*0010*/ 	.word	0x00000000
	.align		4
        /*0014*/ 	.word	0xfffffffe
	.align		4
        /*0018*/ 	.word	0x00000000
	.align		4
        /*001c*/ 	.word	0xfffffffd
	.align		4
        /*0020*/ 	.word	0x00000000
	.align		4
        /*0024*/ 	.word	0xfffffffc


//--------------------- .nv.constant4             --------------------------
	.section	.nv.constant4,"a",@progbits
	.align	8
	.align		8
.nv.constant4:
        /*0000*/ 	.dword	__assertfail
	.align		8
        /*0008*/ 	.dword	__unnamed_1
	.align		8
        /*0010*/ 	.dword	__unnamed_2
	.align		8
        /*0018*/ 	.dword	_ZN40_INTERNAL_dbe9c31f_4_k_cu_922b09dc_105954cuda3std3__45__cpo5beginE
	.align		8
        /*0020*/ 	.dword	_ZN40_INTERNAL_dbe9c31f_4_k_cu_922b09dc_105954cuda3std3__45__cpo3endE
	.align		8
        /*0028*/ 	.dword	_ZN40_INTERNAL_dbe9c31f_4_k_cu_922b09dc_105954cuda3std3__45__cpo6cbeginE
	.align		8
        /*0030*/ 	.dword	_ZN40_INTERNAL_dbe9c31f_4_k_cu_922b09dc_105954cuda3std3__45__cpo4cendE
	.align		8
        /*0038*/ 	.dword	_ZN40_INTERNAL_dbe9c31f_4_k_cu_922b09dc_105954cuda3std3__442_GLOBAL__N__dbe9c31f_4_k_cu_922b09dc_105956ignoreE
	.align		8
        /*0040*/ 	.dword	_ZN40_INTERNAL_dbe9c31f_4_k_cu_922b09dc_105954cuda3std3__419piecewise_constructE
	.align		8
        /*0048*/ 	.dword	_ZN40_INTERNAL_dbe9c31f_4_k_cu_922b09dc_105954cuda3std3__48in_placeE
	.align		8
        /*0050*/ 	.dword	_ZN40_INTERNAL_dbe9c31f_4_k_cu_922b09dc_105954cuda3std6ranges3__45__cpo4swapE
	.align		8
        /*0058*/ 	.dword	_ZN40_INTERNAL_dbe9c31f_4_k_cu_922b09dc_105954cuda3std6ranges3__45__cpo9iter_moveE
	.align		8
        /*0060*/ 	.dword	_ZN40_INTERNAL_dbe9c31f_4_k_cu_922b09dc_105954cute7productE
	.align		8
        /*0068*/ 	.dword	_ZN40_INTERNAL_dbe9c31f_4_k_cu_922b09dc_105954cute1_E
	.align		8
        /*0070*/ 	.dword	$str$25
	.align		8
        /*0078*/ 	.dword	$str$26
	.align		8
        /*0080*/ 	.dword	$str$27
	.align		8
        /*0088*/ 	.dword	$str$28


//--------------------- .text._ZN7cutlass13device_kernelINS_4gemm6kernel13GemmUniversalIN4cute5tupleIJiiiiEEENS1_10collective13CollectiveMmaINS1_35MainloopSm100TmaUmmaWarpSpecializedILi5ELi2ELi4ENS5_IJNS4_1CILi2EEESB_NSA_ILi1EEEEEEEENS5_IJNSA_ILi128EEESF_NSA_ILi64EEEEEENS_10tfloat32_tENS5_IJlSC_lEEESI_SJ_NS4_8TiledMMAINS4_8MMA_AtomIJNS4_23SM100_MMA_TF32_2x1SM_SSISI_SI_fLi128ELi128ELNS4_4UMMA5MajorE0ELSO_0ELNSN_7ScaleInE0ELSP_0EEEEEENS4_6LayoutINS5_IJSC_SC_SC_EEENS5_IJNSA_ILi0EEESU_SU_EEEEENS5_IJNS4_10UnderscoreESX_SX_EEEEENS4_28SM100_TMA_2SM_LOAD_MULTICASTENS4_14ComposedLayoutINS4_7SwizzleILi3ELi4ELi3EEENS4_18smem_ptr_flag_bitsILi32EEENSS_INS5_IJNSA_ILi8EEENSA_ILi32EEEEEENS5_IJS17_SC_EEEEEEEvNS4_8identityENS4_18SM100_TMA_2SM_LOADES1B_vS1C_EENS_8epilogue10collective18CollectiveEpilogueINS1F_23Sm100TmaWarpSpecializedILi4ELi2ELi16ELb1ELb0EEEJNS5_IJSG_SF_SG_EEENS5_IJNSS_ISG_SC_EENSS_INS5_IJNSA_ILi16EEESB_EEENS5_IJSC_SG_EEEEEEEESI_SJ_SI_SJ_NS1F_6fusion15FusionCallbacksIS1J_NS1R_17LinearCombinationISI_fSI_fLNS_15FloatRoundStyleE2EEES1K_S1Q_JEEENS4_5SM1004TMEM4LOAD26SM100_TMEM_LOAD_32dp32b16xENS4_13SM90_TMA_LOADENS11_INS12_ILi2ELi4ELi3EEES15_NSS_INS5_IJS16_S1M_EEENS5_IJS1M_SC_EEEEEEENS4_39AutoVectorizingCopyWithAssumedAlignmentILi128EEENS4_14SM90_TMA_STOREES26_S28_S28_EEEvvEEEEvNT_6ParamsE --------------------------
	.section	.text._ZN7cutlass13device_kernelINS_4gemm6kernel13GemmUniversalIN4cute5tupleIJiiiiEEENS1_10collective13CollectiveMmaINS1_35MainloopSm100TmaUmmaWarpSpecializedILi5ELi2ELi4ENS5_IJNS4_1CILi2EEESB_NSA_ILi1EEEEEEEENS5_IJNSA_ILi128EEESF_NSA_ILi64EEEEEENS_10tfloat32_tENS5_IJlSC_lEEESI_SJ_NS4_8TiledMMAINS4_8MMA_AtomIJNS4_23SM100_MMA_TF32_2x1SM_SSISI_SI_fLi128ELi128ELNS4_4UMMA5MajorE0ELSO_0ELNSN_7ScaleInE0ELSP_0EEEEEENS4_6LayoutINS5_IJSC_SC_SC_EEENS5_IJNSA_ILi0EEESU_SU_EEEEENS5_IJNS4_10UnderscoreESX_SX_EEEEENS4_28SM100_TMA_2SM_LOAD_MULTICASTENS4_14ComposedLayoutINS4_7SwizzleILi3ELi4ELi3EEENS4_18smem_ptr_flag_bitsILi32EEENSS_INS5_IJNSA_ILi8EEENSA_ILi32EEEEEENS5_IJS17_SC_EEEEEEEvNS4_8identityENS4_18SM100_TMA_2SM_LOADES1B_vS1C_EENS_8epilogue10collective18CollectiveEpilogueINS1F_23Sm100TmaWarpSpecializedILi4ELi2ELi16ELb1ELb0EEEJNS5_IJSG_SF_SG_EEENS5_IJNSS_ISG_SC_EENSS_INS5_IJNSA_ILi16EEESB_EEENS5_IJSC_SG_EEEEEEEESI_SJ_SI_SJ_NS1F_6fusion15FusionCallbacksIS1J_NS1R_17LinearCombinationISI_fSI_fLNS_15FloatRoundStyleE2EEES1K_S1Q_JEEENS4_5SM1004TMEM4LOAD26SM100_TMEM_LOAD_32dp32b16xENS4_13SM90_TMA_LOADENS11_INS12_ILi2ELi4ELi3EEES15_NSS_INS5_IJS16_S1M_EEENS5_IJS1M_SC_EEEEEEENS4_39AutoVectorizingCopyWithAssumedAlignmentILi128EEENS4_14SM90_TMA_STOREES26_S28_S28_EEEvvEEEEvNT_6ParamsE,"ax",@progbits
	.align	128
.text._ZN7cutlass13device_kernelINS_4gemm6kernel13GemmUniversalIN4cute5tupleIJiiiiEEENS1_10collective13CollectiveMmaINS1_35MainloopSm100TmaUmmaWarpSpecializedILi5ELi2ELi4ENS5_IJNS4_1CILi2EEESB_NSA_ILi1EEEEEEEENS5_IJNSA_ILi128EEESF_NSA_ILi64EEEEEENS_10tfloat32_tENS5_IJlSC_lEEESI_SJ_NS4_8TiledMMAINS4_8MMA_AtomIJNS4_23SM100_MMA_TF32_2x1SM_SSISI_SI_fLi128ELi128ELNS4_4UMMA5MajorE0ELSO_0ELNSN_7ScaleInE0ELSP_0EEEEEENS4_6LayoutINS5_IJSC_SC_SC_EEENS5_IJNSA_ILi0EEESU_SU_EEEEENS5_IJNS4_10UnderscoreESX_SX_EEEEENS4_28SM100_TMA_2SM_LOAD_MULTICASTENS4_14ComposedLayoutINS4_7SwizzleILi3ELi4ELi3EEENS4_18smem_ptr_flag_bitsILi32EEENSS_INS5_IJNSA_ILi8EEENSA_ILi32EEEEEENS5_IJS17_SC_EEEEEEEvNS4_8identityENS4_18SM100_TMA_2SM_LOADES1B_vS1C_EENS_8epilogue10collective18CollectiveEpilogueINS1F_23Sm100TmaWarpSpecializedILi4ELi2ELi16ELb1ELb0EEEJNS5_IJSG_SF_SG_EEENS5_IJNSS_ISG_SC_EENSS_INS5_IJNSA_ILi16EEESB_EEENS5_IJSC_SG_EEEEEEEESI_SJ_SI_SJ_NS1F_6fusion15FusionCallbacksIS1J_NS1R_17LinearCombinationISI_fSI_fLNS_15FloatRoundStyleE2EEES1K_S1Q_JEEENS4_5SM1004TMEM4LOAD26SM100_TMEM_LOAD_32dp32b16xENS4_13SM90_TMA_LOADENS11_INS12_ILi2ELi4ELi3EEES15_NSS_INS5_IJS16_S1M_EEENS5_IJS1M_SC_EEEEEEENS4_39AutoVectorizingCopyWithAssumedAlignmentILi128EEENS4_14SM90_TMA_STOREES26_S28_S28_EEEvvEEEEvNT_6ParamsE:
        .type           _ZN7cutlass13device_kernelINS_4gemm6kernel13GemmUniversalIN4cute5tupleIJiiiiEEENS1_10collective13CollectiveMmaINS1_35MainloopSm100TmaUmmaWarpSpecializedILi5ELi2ELi4ENS5_IJNS4_1CILi2EEESB_NSA_ILi1EEEEEEEENS5_IJNSA_ILi128EEESF_NSA_ILi64EEEEEENS_10tfloat32_tENS5_IJlSC_lEEESI_SJ_NS4_8TiledMMAINS4_8MMA_AtomIJNS4_23SM100_MMA_TF32_2x1SM_SSISI_SI_fLi128ELi128ELNS4_4UMMA5MajorE0ELSO_0ELNSN_7ScaleInE0ELSP_0EEEEEENS4_6LayoutINS5_IJSC_SC_SC_EEENS5_IJNSA_ILi0EEESU_SU_EEEEENS5_IJNS4_10UnderscoreESX_SX_EEEEENS4_28SM100_TMA_2SM_LOAD_MULTICASTENS4_14ComposedLayoutINS4_7SwizzleILi3ELi4ELi3EEENS4_18smem_ptr_flag_bitsILi32EEENSS_INS5_IJNSA_ILi8EEENSA_ILi32EEEEEENS5_IJS17_SC_EEEEEEEvNS4_8identityENS4_18SM100_TMA_2SM_LOADES1B_vS1C_EENS_8epilogue10collective18CollectiveEpilogueINS1F_23Sm100TmaWarpSpecializedILi4ELi2ELi16ELb1ELb0EEEJNS5_IJSG_SF_SG_EEENS5_IJNSS_ISG_SC_EENSS_INS5_IJNSA_ILi16EEESB_EEENS5_IJSC_SG_EEEEEEEESI_SJ_SI_SJ_NS1F_6fusion15FusionCallbacksIS1J_NS1R_17LinearCombinationISI_fSI_fLNS_15FloatRoundStyleE2EEES1K_S1Q_JEEENS4_5SM1004TMEM4LOAD26SM100_TMEM_LOAD_32dp32b16xENS4_13SM90_TMA_LOADENS11_INS12_ILi2ELi4ELi3EEES15_NSS_INS5_IJS16_S1M_EEENS5_IJS1M_SC_EEEEEEENS4_39AutoVectorizingCopyWithAssumedAlignmentILi128EEENS4_14SM90_TMA_STOREES26_S28_S28_EEEvvEEEEvNT_6ParamsE,@function
        .size           _ZN7cutlass13device_kernelINS_4gemm6kernel13GemmUniversalIN4cute5tupleIJiiiiEEENS1_10collective13CollectiveMmaINS1_35MainloopSm100TmaUmmaWarpSpecializedILi5ELi2ELi4ENS5_IJNS4_1CILi2EEESB_NSA_ILi1EEEEEEEENS5_IJNSA_ILi128EEESF_NSA_ILi64EEEEEENS_10tfloat32_tENS5_IJlSC_lEEESI_SJ_NS4_8TiledMMAINS4_8MMA_AtomIJNS4_23SM100_MMA_TF32_2x1SM_SSISI_SI_fLi128ELi128ELNS4_4UMMA5MajorE0ELSO_0ELNSN_7ScaleInE0ELSP_0EEEEEENS4_6LayoutINS5_IJSC_SC_SC_EEENS5_IJNSA_ILi0EEESU_SU_EEEEENS5_IJNS4_10UnderscoreESX_SX_EEEEENS4_28SM100_TMA_2SM_LOAD_MULTICASTENS4_14ComposedLayoutINS4_7SwizzleILi3ELi4ELi3EEENS4_18smem_ptr_flag_bitsILi32EEENSS_INS5_IJNSA_ILi8EEENSA_ILi32EEEEEENS5_IJS17_SC_EEEEEEEvNS4_8identityENS4_18SM100_TMA_2SM_LOADES1B_vS1C_EENS_8epilogue10collective18CollectiveEpilogueINS1F_23Sm100TmaWarpSpecializedILi4ELi2ELi16ELb1ELb0EEEJNS5_IJSG_SF_SG_EEENS5_IJNSS_ISG_SC_EENSS_INS5_IJNSA_ILi16EEESB_EEENS5_IJSC_SG_EEEEEEEESI_SJ_SI_SJ_NS1F_6fusion15FusionCallbacksIS1J_NS1R_17LinearCombinationISI_fSI_fLNS_15FloatRoundStyleE2EEES1K_S1Q_JEEENS4_5SM1004TMEM4LOAD26SM100_TMEM_LOAD_32dp32b16xENS4_13SM90_TMA_LOADENS11_INS12_ILi2ELi4ELi3EEES15_NSS_INS5_IJS16_S1M_EEENS5_IJS1M_SC_EEEEEEENS4_39AutoVectorizingCopyWithAssumedAlignmentILi128EEENS4_14SM90_TMA_STOREES26_S28_S28_EEEvvEEEEvNT_6ParamsE,(.L_x_204 - _ZN7cutlass13device_kernelINS_4gemm6kernel13GemmUniversalIN4cute5tupleIJiiiiEEENS1_10collective13CollectiveMmaINS1_35MainloopSm100TmaUmmaWarpSpecializedILi5ELi2ELi4ENS5_IJNS4_1CILi2EEESB_NSA_ILi1EEEEEEEENS5_IJNSA_ILi128EEESF_NSA_ILi64EEEEEENS_10tfloat32_tENS5_IJlSC_lEEESI_SJ_NS4_8TiledMMAINS4_8MMA_AtomIJNS4_23SM100_MMA_TF32_2x1SM_SSISI_SI_fLi128ELi128ELNS4_4UMMA5MajorE0ELSO_0ELNSN_7ScaleInE0ELSP_0EEEEEENS4_6LayoutINS5_IJSC_SC_SC_EEENS5_IJNSA_ILi0EEESU_SU_EEEEENS5_IJNS4_10UnderscoreESX_SX_EEEEENS4_28SM100_TMA_2SM_LOAD_MULTICASTENS4_14ComposedLayoutINS4_7SwizzleILi3ELi4ELi3EEENS4_18smem_ptr_flag_bitsILi32EEENSS_INS5_IJNSA_ILi8EEENSA_ILi32EEEEEENS5_IJS17_SC_EEEEEEEvNS4_8identityENS4_18SM100_TMA_2SM_LOADES1B_vS1C_EENS_8epilogue10collective18CollectiveEpilogueINS1F_23Sm100TmaWarpSpecializedILi4ELi2ELi16ELb1ELb0EEEJNS5_IJSG_SF_SG_EEENS5_IJNSS_ISG_SC_EENSS_INS5_IJNSA_ILi16EEESB_EEENS5_IJSC_SG_EEEEEEEESI_SJ_SI_SJ_NS1F_6fusion15FusionCallbacksIS1J_NS1R_17LinearCombinationISI_fSI_fLNS_15FloatRoundStyleE2EEES1K_S1Q_JEEENS4_5SM1004TMEM4LOAD26SM100_TMEM_LOAD_32dp32b16xENS4_13SM90_TMA_LOADENS11_INS12_ILi2ELi4ELi3EEES15_NSS_INS5_IJS16_S1M_EEENS5_IJS1M_SC_EEEEEEENS4_39AutoVectorizingCopyWithAssumedAlignmentILi128EEENS4_14SM90_TMA_STOREES26_S28_S28_EEEvvEEEEvNT_6ParamsE)
        .other          _ZN7cutlass13device_kernelINS_4gemm6kernel13GemmUniversalIN4cute5tupleIJiiiiEEENS1_10collective13CollectiveMmaINS1_35MainloopSm100TmaUmmaWarpSpecializedILi5ELi2ELi4ENS5_IJNS4_1CILi2EEESB_NSA_ILi1EEEEEEEENS5_IJNSA_ILi128EEESF_NSA_ILi64EEEEEENS_10tfloat32_tENS5_IJlSC_lEEESI_SJ_NS4_8TiledMMAINS4_8MMA_AtomIJNS4_23SM100_MMA_TF32_2x1SM_SSISI_SI_fLi128ELi128ELNS4_4UMMA5MajorE0ELSO_0ELNSN_7ScaleInE0ELSP_0EEEEEENS4_6LayoutINS5_IJSC_SC_SC_EEENS5_IJNSA_ILi0EEESU_SU_EEEEENS5_IJNS4_10UnderscoreESX_SX_EEEEENS4_28SM100_TMA_2SM_LOAD_MULTICASTENS4_14ComposedLayoutINS4_7SwizzleILi3ELi4ELi3EEENS4_18smem_ptr_flag_bitsILi32EEENSS_INS5_IJNSA_ILi8EEENSA_ILi32EEEEEENS5_IJS17_SC_EEEEEEEvNS4_8identityENS4_18SM100_TMA_2SM_LOADES1B_vS1C_EENS_8epilogue10collective18CollectiveEpilogueINS1F_23Sm100TmaWarpSpecializedILi4ELi2ELi16ELb1ELb0EEEJNS5_IJSG_SF_SG_EEENS5_IJNSS_ISG_SC_EENSS_INS5_IJNSA_ILi16EEESB_EEENS5_IJSC_SG_EEEEEEEESI_SJ_SI_SJ_NS1F_6fusion15FusionCallbacksIS1J_NS1R_17LinearCombinationISI_fSI_fLNS_15FloatRoundStyleE2EEES1K_S1Q_JEEENS4_5SM1004TMEM4LOAD26SM100_TMEM_LOAD_32dp32b16xENS4_13SM90_TMA_LOADENS11_INS12_ILi2ELi4ELi3EEES15_NSS_INS5_IJS16_S1M_EEENS5_IJS1M_SC_EEEEEEENS4_39AutoVectorizingCopyWithAssumedAlignmentILi128EEENS4_14SM90_TMA_STOREES26_S28_S28_EEEvvEEEEvNT_6ParamsE,@"STO_CUDA_ENTRY STV_DEFAULT"
_ZN7cutlass13device_kernelINS_4gemm6kernel13GemmUniversalIN4cute5tupleIJiiiiEEENS1_10collective13CollectiveMmaINS1_35MainloopSm100TmaUmmaWarpSpecializedILi5ELi2ELi4ENS5_IJNS4_1CILi2EEESB_NSA_ILi1EEEEEEEENS5_IJNSA_ILi128EEESF_NSA_ILi64EEEEEENS_10tfloat32_tENS5_IJlSC_lEEESI_SJ_NS4_8TiledMMAINS4_8MMA_AtomIJNS4_23SM100_MMA_TF32_2x1SM_SSISI_SI_fLi128ELi128ELNS4_4UMMA5MajorE0ELSO_0ELNSN_7ScaleInE0ELSP_0EEEEEENS4_6LayoutINS5_IJSC_SC_SC_EEENS5_IJNSA_ILi0EEESU_SU_EEEEENS5_IJNS4_10UnderscoreESX_SX_EEEEENS4_28SM100_TMA_2SM_LOAD_MULTICASTENS4_14ComposedLayoutINS4_7SwizzleILi3ELi4ELi3EEENS4_18smem_ptr_flag_bitsILi32EEENSS_INS5_IJNSA_ILi8EEENSA_ILi32EEEEEENS5_IJS17_SC_EEEEEEEvNS4_8identityENS4_18SM100_TMA_2SM_LOADES1B_vS1C_EENS_8epilogue10collective18CollectiveEpilogueINS1F_23Sm100TmaWarpSpecializedILi4ELi2ELi16ELb1ELb0EEEJNS5_IJSG_SF_SG_EEENS5_IJNSS_ISG_SC_EENSS_INS5_IJNSA_ILi16EEESB_EEENS5_IJSC_SG_EEEEEEEESI_SJ_SI_SJ_NS1F_6fusion15FusionCallbacksIS1J_NS1R_17LinearCombinationISI_fSI_fLNS_15FloatRoundStyleE2EEES1K_S1Q_JEEENS4_5SM1004TMEM4LOAD26SM100_TMEM_LOAD_32dp32b16xENS4_13SM90_TMA_LOADENS11_INS12_ILi2ELi4ELi3EEES15_NSS_INS5_IJS16_S1M_EEENS5_IJS1M_SC_EEEEEEENS4_39AutoVectorizingCopyWithAssumedAlignmentILi128EEENS4_14SM90_TMA_STOREES26_S28_S28_EEEvvEEEEvNT_6ParamsE:
[----:B------:R-:W1:Y:S01]  /*0000*/  LDC R1, c[0x0][0x37c] ;  /* 0x0000df00ff017b82 */ /* 0x000e620000000800 */
[----:B------:R-:W2:Y:S01]  /*0010*/  S2R R70, SR_TID.X ;  /* 0x0000000000467919 */ /* 0x000ea20000002100 */
[----:B------:R-:W3:Y:S06]  /*0020*/  LDCU.64 UR8, c[0x0][0x890] ;  /* 0x00011200ff0877ac */ /* 0x000eec0008000a00 */
[----:B------:R-:W4:Y:S01]  /*0030*/  S2UR UR47, SR_CgaCtaId ;  /* 0x00000000002f79c3 */ /* 0x000f220000008800 */
[----:B------:R-:W-:Y:S02]  /*0040*/  PRMT R56, RZ, 0x7610, R56 ;  /* 0x00007610ff387816 */ /* 0x000fe40000000038 */
[----:B------:R-:W-:Y:S01]  /*0050*/  ELECT P1, URZ, PT ;  /* 0x0000000000ff782f */ /* 0x000fe20003820000 */
[----:B---3--:R-:W-:-:S04]  /*0060*/  UISETP.NE.U32.AND UP0, UPT, UR8, URZ, UPT ;  /* 0x000000ff0800728c */ /* 0x008fc8000bf05070 */
[----:B------:R-:W-:Y:S02]  /*0070*/  UISETP.NE.AND.EX UP0, UPT, UR9, URZ, UPT, UP0 ;  /* 0x000000ff0900728c */ /* 0x000fe4000bf05300 */
[----:B----4-:R-:W-:Y:S02]  /*0080*/  ULOP3.LUT UR68, UR47, 0x1, URZ, 0xc0, !UPT ;  /* 0x000000012f447892 */ /* 0x010fe4000f8ec0ff */
[----:B------:R-:W-:Y:S01]  /*0090*/  ULOP3.LUT UR69, UR47, 0x1, URZ, 0x3c, !UPT ;  /* 0x000000012f457892 */ /* 0x000fe2000f8e3cff */
[----:B--2---:R-:W-:-:S05]  /*00a0*/  SHF.R.U32.HI R57, RZ, 0x5, R70 ;  /* 0x00000005ff397819 */ /* 0x004fca0000011646 */
[----:B------:R-:W2:Y:S02]  /*00b0*/  SHFL.IDX PT, R0, R57, RZ, 0x1f ;  /* 0x00001fff39007589 */ /* 0x000ea400000e0000 */
[----:B--2---:R-:W-:Y:S01]  /*00c0*/  R2UR UR21, R0 ;  /* 0x00000000001572ca */ /* 0x004fe200000e0000 */
[----:B-1----:R-:W-:-:S14]  /*00d0*/  BRA.U UP0, `(.L_x_0) ;  /* 0x0000000100307547 */ /* 0x002fdc000b800000 */
[----:B------:R-:W1:Y:S02]  /*00e0*/  LDCU.64 UR4, c[0x0][0x888] ;  /* 0x00011100ff0477ac */ /* 0x000e640008000a00 */
[----:B-1----:R-:W-:-:S04]  /*00f0*/  UISETP.NE.U32.AND UP0, UPT, UR4, URZ, UPT ;  /* 0x000000ff0400728c */ /* 0x002fc8000bf05070 */
[----:B------:R-:W-:-:S09]  /*0100*/  UISETP.NE.AND.EX UP0, UPT, UR5, URZ, UPT, UP0 ;  /* 0x000000ff0500728c */ /* 0x000fd2000bf05300 */
[----:B------:R-:W-:Y:S05]  /*0110*/  BRA.U !UP0, `(.L_x_1) ;  /* 0x0000000108147547 */ /* 0x000fea000b800000 */
[----:B------:R-:W1:Y:S01]  /*0120*/  LDC.64 R2, c[0x0][0x888] ;  /* 0x00022200ff027b82 */ /* 0x000e620000000a00 */
[----:B------:R-:W1:Y:S02]  /*0130*/  LDCU.64 UR4, c[0x0][0x358] ;  /* 0x00006b00ff0477ac */ /* 0x000e640008000a00 */
[----:B-1----:R1:W5:Y:S01]  /*0140*/  LDG.E R27, desc[UR4][R2.64] ;  /* 0x00000004021b7981 */ /* 0x002362000c1e1900 */
[----:B------:R-:W-:Y:S01]  /*0150*/  HFMA2 R56, -RZ, RZ, 0, 5.9604644775390625e-08 ;  /* 0x00000001ff387431 */ /* 0x000fe200000001ff */
[----:B------:R-:W-:Y:S05]  /*0160*/  BRA `(.L_x_0) ;  /* 0x00000000000c7947 */ /* 0x000fea0003800000 */
.L_x_1:
[----:B------:R-:W1:Y:S01]  /*0170*/  LDCU UR4, c[0x0][0x880] ;  /* 0x00011000ff0477ac */ /* 0x000e620008000800 */
[----:B------:R-:W-:Y:S01]  /*0180*/  HFMA2 R56, -RZ, RZ, 0, 5.9604644775390625e-08 ;  /* 0x00000001ff387431 */ /* 0x000fe200000001ff */
[----:B-1----:R-:W-:-:S07]  /*0190*/  MOV R27, UR4 ;  /* 0x00000004001b7c02 */ /* 0x002fce0008000f00 */
.L_x_0:
[----:B------:R-:W2:Y:S02]  /*01a0*/  LDCU.64 UR4, c[0x0][0x8b0] ;  /* 0x00011600ff0477ac */ /* 0x000ea40008000a00 */
[----:B--2---:R-:W-:-:S04]  /*01b0*/  UISETP.NE.U32.AND UP0, UPT, UR4, URZ, UPT ;  /* 0x000000ff0400728c */ /* 0x004fc8000bf05070 */
[----:B------:R-:W-:-:S09]  /*01c0*/  UISETP.NE.AND.EX UP0, UPT, UR5, URZ, UPT, UP0 ;  /* 0x000000ff0500728c */ /* 0x000fd2000bf05300 */
[----:B------:R-:W-:Y:S05]  /*01d0*/  BRA.U UP0, `(.L_x_2) ;  /* 0x0000000100287547 */ /* 0x000fea000b800000 */
[----:B------:R-:W2:Y:S02]  /*01e0*/  LDCU.64 UR4, c[0x0][0x8a8] ;  /* 0x00011500ff0477ac */ /* 0x000ea40008000a00 */
[----:B--2---:R-:W-:-:S04]  /*01f0*/  UISETP.NE.U32.AND UP0, UPT, UR4, URZ, UPT ;  /* 0x000000ff0400728c */ /* 0x004fc8000bf05070 */
[----:B------:R-:W-:-:S09]  /*0200*/  UISETP.NE.AND.EX UP0, UPT, UR5, URZ, UPT, UP0 ;  /* 0x000000ff0500728c */ /* 0x000fd2000bf05300 */
[----:B------:R-:W-:Y:S05]  /*0210*/  BRA.U !UP0, `(.L_x_3) ;  /* 0x0000000108107547 */ /* 0x000fea000b800000 */
[----:B------:R-:W2:Y:S01]  /*0220*/  LDC.64 R24, c[0x0][0x8a8] ;  /* 0x00022a00ff187b82 */ /* 0x000ea20000000a00 */
[----:B------:R-:W2:Y:S02]  /*0230*/  LDCU.64 UR4, c[0x0][0x358] ;  /* 0x00006b00ff0477ac */ /* 0x000ea40008000a00 */
[----:B--2---:R2:W5:Y:S01]  /*0240*/  LDG.E R24, desc[UR4][R24.64] ;  /* 0x0000000418187981 */ /* 0x004562000c1e1900 */
[----:B------:R-:W-:Y:S05]  /*0250*/  BRA `(.L_x_2) ;  /* 0x0000000000087947 */ /* 0x000fea0003800000 */
.L_x_3:
[----:B------:R-:W2:Y:S02]  /*0260*/  LDCU UR4, c[0x0][0x8a0] ;  /* 0x00011400ff0477ac */ /* 0x000ea40008000800 */
[----:B--2---:R-:W-:Y:S02]  /*0270*/  MOV R24, UR4 ;  /* 0x0000000400187c02 */ /* 0x004fe40008000f00 */
.L_x_2:
[----:B------:R-:W-:Y:S01]  /*0280*/  IMAD.U32 R0, RZ, RZ, UR21 ;  /* 0x00000015ff007e24 */ /* 0x000fe2000f8e00ff */
[----:B------:R-:W-:Y:S04]  /*0290*/  BSSY.RECONVERGENT B0, `(.L_x_4) ;  /* 0x000000c000007945 */ /* 0x000fe80003800200 */
[C---:B------:R-:W-:Y:S02]  /*02a0*/  ISETP.NE.OR P2, PT, R0.reuse, 0x1, !P1 ;  /* 0x000000010000780c */ /* 0x040fe40004f45670 */
[----:B------:R-:W-:-:S11]  /*02b0*/  ISETP.NE.OR P0, PT, R0, 0x3, !P1 ;  /* 0x000000030000780c */ /* 0x000fd60004f05670 */
[----:B------:R-:W-:Y:S05]  /*02c0*/  @P2 BRA `(.L_x_5) ;  /* 0x0000000000202947 */ /* 0x000fea0003800000 */
[----:B------:R-:W3:Y:S02]  /*02d0*/  LDCU.64 UR4, c[0x0][0x348] ;  /* 0x00006900ff0477ac */ /* 0x000ee40008000a00 */
[----:B---3--:R-:W-:Y:S02]  /*02e0*/  UIADD3 UR6, UP1, UPT, UR4, 0x80, URZ ;  /* 0x0000008004067890 */ /* 0x008fe4000ff3e0ff */
[----:B------:R-:W-:Y:S02]  /*02f0*/  UIADD3 UR4, UP0, UPT, UR4, 0x180, URZ ;  /* 0x0000018004047890 */ /* 0x000fe4000ff1e0ff */
[----:B------:R-:W-:Y:S02]  /*0300*/  UIADD3.X UR7, UPT, UPT, URZ, UR5, URZ, UP1, !UPT ;  /* 0x00000005ff077290 */ /* 0x000fe40008ffe4ff */
[----:B------:R-:W-:-:S07]  /*0310*/  UIADD3.X UR5, UPT, UPT, URZ, UR5, URZ, UP0, !UPT ;  /* 0x00000005ff057290 */ /* 0x000fce00087fe4ff */
[----:B------:R3:W-:Y:S02]  /*0320*/  UTMACCTL.PF [UR6] ;  /* 0x00000000060079b9 */ /* 0x0007e40008040000 */
[----:B------:R3:W-:Y:S02]  /*0330*/  UTMACCTL.PF [UR4] ;  /* 0x00000000040079b9 */ /* 0x0007e40008040000 */
[----:B---3--:R-:W-:Y:S01]  /*0340*/  NOP ;  /* 0x0000000000007918 */ /* 0x008fe20000000000 */
.L_x_5:
[----:B------:R-:W-:Y:S05]  /*0350*/  BSYNC.RECONVERGENT B0 ;  /* 0x0000000000007941 */ /* 0x000fea0003800200 */
.L_x_4:
[----:B------:R-:W-:Y:S04]  /*0360*/  BSSY.RECONVERGENT B0, `(.L_x_6) ;  /* 0x000000a000007945 */ /* 0x000fe80003800200 */
        /* <DEDUP_REMOVED lines=9> */
.L_x_7:
[----:B------:R-:W-:Y:S05]  /*0400*/  BSYNC.RECONVERGENT B0 ;  /* 0x0000000000007941 */ /* 0x000fea0003800200 */
.L_x_6:
[----:B------:R-:W3:Y:S01]  /*0410*/  LDCU.64 UR4, c[0x0][0x888] ;  /* 0x00011100ff0477ac */ /* 0x000ee20008000a00 */
[----:B------:R-:W-:Y:S02]  /*0420*/  UISETP.EQ.U32.AND UP1, UPT, UR8, URZ, UPT ;  /* 0x000000ff0800728c */ /* 0x000fe4000bf22070 */
[----:B------:R-:W-:Y:S02]  /*0430*/  UPLOP3.LUT UP3, UPT, UPT, UPT, UPT, 0x80, 0x8 ;  /* 0x000000000008789c */ /* 0x000fe40003f6f070 */
[----:B---3--:R-:W-:-:S04]  /*0440*/  UISETP.NE.U32.AND UP0, UPT, UR4, URZ, UPT ;  /* 0x000000ff0400728c */ /* 0x008fc8000bf05070 */
[----:B------:R-:W-:-:S04]  /*0450*/  UISETP.NE.AND.EX UP0, UPT, UR5, URZ, UPT, UP0 ;  /* 0x000000ff0500728c */ /* 0x000fc8000bf05300 */
[----:B------:R-:W-:-:S04]  /*0460*/  UISETP.EQ.OR.EX UP2, UPT, UR9, URZ, !UP0, UP1 ;  /* 0x000000ff0900728c */ /* 0x000fc8000c742710 */
[----:B------:R-:W-:-:S06]  /*0470*/  UP2UR UR4, UPR, URZ, 0x4 ;  /* 0x00000004ff047883 */ /* 0x000fcc0008000000 */
[----:B------:R-:W-:Y:S01]  /*0480*/  MOV R59, UR4 ;  /* 0x00000004003b7c02 */ /* 0x000fe20008000f00 */
[----:B------:R-:W-:Y:S06]  /*0490*/  BRA.U !UP2, `(.L_x_8) ;  /* 0x000000010a207547 */ /* 0x000fec000b800000 */
[----:B------:R-:W-:Y:S01]  /*04a0*/  UISETP.NE.U32.AND UP1, UPT, UR8, URZ, UPT ;  /* 0x000000ff0800728c */ /* 0x000fe2000bf25070 */
[----:B-----5:R-:W-:Y:S01]  /*04b0*/  FSETP.NEU.AND P0, PT, R27, RZ, PT ;  /* 0x000000ff1b00720b */ /* 0x020fe20003f0d000 */
[----:B------:R-:W-:Y:S02]  /*04c0*/  USEL UR4, URZ, 0xffffffff, UP0 ;  /* 0xffffffffff047887 */ /* 0x000fe40008000000 */
[----:B------:R-:W-:-:S10]  /*04d0*/  UISETP.NE.AND.EX UP1, UPT, UR9, URZ, UPT, UP1 ;  /* 0x000000ff0900728c */ /* 0x000fd4000bf25310 */
[----:B------:R-:W-:Y:S01]  /*04e0*/  VOTEU.ANY UP0, P0 ;  /* 0x0000000000ff7886 */ /* 0x000fe20000000100 */
[----:B------:R-:W-:-:S04]  /*04f0*/  @!UP1 USEL UR4, URZ, 0xffffffff, UP0 ;  /* 0xffffffffff049887 */ /* 0x000fc80008000000 */
[----:B------:R-:W-:-:S04]  /*0500*/  ULOP3.LUT UR4, UR4, 0x1, URZ, 0xc0, !UPT ;  /* 0x0000000104047892 */ /* 0x000fc8000f8ec0ff */
[----:B------:R-:W-:-:S11]  /*0510*/  UISETP.NE.U32.AND UP3, UPT, UR4, 0x1, UPT ;  /* 0x000000010400788c */ /* 0x000fd6000bf65070 */
.L_x_8:
[----:B------:R-:W3:Y:S01]  /*0520*/  SHFL.IDX PT, R0, R57, RZ, 0x1f ;  /* 0x00001fff39007589 */ /* 0x000ee200000e0000 */
[----:B------:R-:W-:-:S04]  /*0530*/  UISETP.NE.AND UP0, UPT, UR21, 0x2, UPT ;  /* 0x000000021500788c */ /* 0x000fc8000bf05270 */
[----:B------:R-:W-:Y:S02]  /*0540*/  UISETP.EQ.AND UP1, UPT, UR68, URZ, !UP0 ;  /* 0x000000ff4400728c */ /* 0x000fe4000c722270 */
[----:B------:R-:W-:-:S04]  /*0550*/  USEL UR46, URZ, 0x1, UP0 ;  /* 0x00000001ff2e7887 */ /* 0x000fc80008000000 */
[----:B------:R-:W-:Y:S02]  /*0560*/  PLOP3.LUT P4, PT, P1, PT, UP1, 0x80, 0x8 ;  /* 0x000000000008781c */ /* 0x000fe40000f8f018 */
[----:B---3--:R-:W-:-:S13]  /*0570*/  ISETP.NE.AND P0, PT, R0, RZ, PT ;  /* 0x000000ff0000720c */ /* 0x008fda0003f05270 */
[----:B------:R-:W-:Y:S05]  /*0580*/  @P0 BRA `(.L_x_9) ;  /* 0x00000000005c0947 */ /* 0x000fea0003800000 */
[----:B------:R-:W-:Y:S01]  /*0590*/  UMOV UR4, 0x400 ;  /* 0x0000040000047882 */ /* 0x000fe20000000000 */
[----:B------:R-:W-:Y:S01]  /*05a0*/  UMOV UR8, 0x1 ;  /* 0x0000000100087882 */ /* 0x000fe20000000000 */
[----:B------:R-:W-:Y:S01]  /*05b0*/  UMOV UR6, 0x2 ;  /* 0x0000000200067882 */ /* 0x000fe20000000000 */
[----:B------:R-:W-:Y:S02]  /*05c0*/  ULEA UR4, UR47, UR4, 0x18 ;  /* 0x000000042f047291 */ /* 0x000fe4000f8ec0ff */
[----:B------:R-:W-:-:S04]  /*05d0*/  UIADD3 UR8, UPT, UPT, -UR8, 0x100000, URZ ;  /* 0x0010000008087890 */ /* 0x000fc8000fffe1ff */
[----:B------:R-:W-:Y:S02]  /*05e0*/  USHF.L.U32 UR9, UR8, 0xb, URZ ;  /* 0x0000000b08097899 */ /* 0x000fe400080006ff */
[----:B------:R-:W-:Y:S02]  /*05f0*/  USHF.L.U32 UR8, UR8, 0x1, URZ ;  /* 0x0000000108087899 */ /* 0x000fe400080006ff */
[----:B------:R-:W-:-:S04]  /*0600*/  UIADD3 UR6, UPT, UPT, -UR6, 0x100000, URZ ;  /* 0x0010000006067890 */ /* 0x000fc8000fffe1ff */
[----:B------:R-:W-:Y:S02]  /*0610*/  USHF.L.U32 UR7, UR6, 0xb, URZ ;  /* 0x0000000b06077899 */ /* 0x000fe400080006ff */
[----:B------:R-:W-:Y:S01]  /*0620*/  USHF.L.U32 UR6, UR6, 0x1, URZ ;  /* 0x0000000106067899 */ /* 0x000fe200080006ff */
[----:B------:R-:W-:Y:S01]  /*0630*/  ELECT P0, URZ, PT ;  /* 0x0000000000ff782f */ /* 0x000fe20003800000 */
[----:B------:R-:W3:Y:S02]  /*0640*/  FENCE.VIEW.ASYNC.S ;  /* 0x00000000000073c6 */ /* 0x000ee40000000000 */
[----:B---3--:R3:W4:Y:S08]  /*0650*/  SYNCS.EXCH.64 URZ, [UR4], UR8 ;  /* 0x0000000804ff75b2 */ /* 0x0087300008000100 */
[----:B------:R3:W1:Y:S01]  /*0660*/  SYNCS.EXCH.64 URZ, [UR4+0x28], UR6 ;  /* 0x0000280604ff75b2 */ /* 0x0006620008000100 */
        /* <DEDUP_REMOVED lines=8> */
[----:B------:R-:W-:Y:S01]  /*06f0*/  NOP ;  /* 0x0000000000007918 */ /* 0x000fe20000000000 */
.L_x_9:
[----:B------:R-:W2:Y:S01]  /*0700*/  SHFL.IDX PT, R0, R57, RZ, 0x1f ;  /* 0x00001fff39007589 */ /* 0x000ea200000e0000 */
[----:B------:R-:W-:Y:S01]  /*0710*/  NOP ;  /* 0x0000000000007918 */ /* 0x000fe20000000000 */
[----:B--2---:R-:W-:-:S13]  /*0720*/  ISETP.NE.AND P0, PT, R0, 0x1, PT ;  /* 0x000000010000780c */ /* 0x004fda0003f05270 */
[----:B------:R-:W-:Y:S05]  /*0730*/  @P0 BRA `(.L_x_10) ;  /* 0x0000000000540947 */ /* 0x000fea0003800000 */
[----:B---3--:R-:W-:Y:S01]  /*0740*/  UMOV UR4, 0x400 ;  /* 0x0000040000047882 */ /* 0x008fe20000000000 */
        /* <DEDUP_REMOVED lines=10> */
[----:B------:R-:W2:Y:S02]  /*07f0*/  FENCE.VIEW.ASYNC.S ;  /* 0x00000000000073c6 */ /* 0x000ea40000000000 */
[----:B--2---:R2:W3:Y:S08]  /*0800*/  SYNCS.EXCH.64 URZ, [UR4+0x50], UR8 ;  /* 0x0000500804ff75b2 */ /* 0x0044f00008000100 */
        /* <DEDUP_REMOVED lines=8> */
.L_x_10:
[----:B------:R-:W4:Y:S01]  /*0890*/  SHFL.IDX PT, R0, R57, RZ, 0x1f ;  /* 0x00001fff39007589 */ /* 0x000f2200000e0000 */
[----:B------:R-:W-:Y:S01]  /*08a0*/  NOP ;  /* 0x0000000000007918 */ /* 0x000fe20000000000 */
[----:B----4-:R-:W-:-:S13]  /*08b0*/  ISETP.NE.AND P0, PT, R0, 0x3, PT ;  /* 0x000000030000780c */ /* 0x010fda0003f05270 */
[----:B------:R-:W-:Y:S05]  /*08c0*/  @P0 BRA `(.L_x_11) ;  /* 0x00000000002c0947 */ /* 0x000fea0003800000 */
[----:B--23--:R-:W-:Y:S01]  /*08d0*/  UMOV UR6, 0x400 ;  /* 0x0000040000067882 */ /* 0x00cfe20000000000 */
[----:B------:R-:W-:Y:S01]  /*08e0*/  UMOV UR4, 0x20 ;  /* 0x0000002000047882 */ /* 0x000fe20000000000 */
[----:B------:R-:W-:Y:S02]  /*08f0*/  ULEA UR6, UR47, UR6, 0x18 ;  /* 0x000000062f067291 */ /* 0x000fe4000f8ec0ff */
[----:B------:R-:W-:-:S04]  /*0900*/  UIADD3 UR4, UPT, UPT, -UR4, 0x100000, URZ ;  /* 0x0010000004047890 */ /* 0x000fc8000fffe1ff */
[----:B------:R-:W-:Y:S02]  /*0910*/  USHF.L.U32 UR5, UR4, 0xb, URZ ;  /* 0x0000000b04057899 */ /* 0x000fe400080006ff */
[----:B------:R-:W-:Y:S01]  /*0920*/  USHF.L.U32 UR4, UR4, 0x1, URZ ;  /* 0x0000000104047899 */ /* 0x000fe200080006ff */
[----:B------:R-:W-:Y:S01]  /*0930*/  ELECT P0, URZ, PT ;  /* 0x0000000000ff782f */ /* 0x000fe20003800000 */
[----:B------:R-:W2:Y:S10]  /*0940*/  FENCE.VIEW.ASYNC.S ;  /* 0x00000000000073c6 */ /* 0x000eb40000000000 */
[----:B--2---:R4:W2:Y:S01]  /*0950*/  SYNCS.EXCH.64 URZ, [UR6+0x90], UR4 ;  /* 0x0000900406ff75b2 */ /* 0x0048a20008000100 */
[----:B------:R4:W3:Y:S02]  /*0960*/  SYNCS.EXCH.64 URZ, [UR6+0x98], UR4 ;  /* 0x0000980406ff75b2 */ /* 0x0008e40008000100 */
[----:B----4-:R-:W-:Y:S01]  /*0970*/  NOP ;  /* 0x0000000000007918 */ /* 0x010fe20000000000 */
.L_x_11:
[----:B------:R-:W4:Y:S01]  /*0980*/  SHFL.IDX PT, R0, R57, RZ, 0x1f ;  /* 0x00001fff39007589 */ /* 0x000f2200000e0000 */
[----:B------:R-:W-:Y:S01]  /*0990*/  NOP ;  /* 0x0000000000007918 */ /* 0x000fe20000000000 */
[----:B----4-:R-:W-:-:S13]  /*09a0*/  ISETP.NE.AND P0, PT, R0, 0x4, PT ;  /* 0x000000040000780c */ /* 0x010fda0003f05270 */
[----:B------:R-:W-:Y:S05]  /*09b0*/  @P0 BRA `(.L_x_12) ;  /* 0x0000000000480947 */ /* 0x000fea0003800000 */
[----:B--23--:R-:W-:Y:S01]  /*09c0*/  UMOV UR4, 0x3a0 ;  /* 0x000003a000047882 */ /* 0x00cfe20000000000 */
[----:B------:R-:W-:Y:S01]  /*09d0*/  UMOV UR6, 0x400 ;  /* 0x0000040000067882 */ /* 0x000fe20000000000 */
[----:B------:R-:W-:Y:S01]  /*09e0*/  USEL UR4, UR4, 0x320, UP3 ;  /* 0x0000032004047887 */ /* 0x000fe20009800000 */
        /* <DEDUP_REMOVED lines=10> */
[----:B--2---:R4:W2:Y:S08]  /*0a90*/  SYNCS.EXCH.64 URZ, [UR6+0xa0], UR8 ;  /* 0x0000a00806ff75b2 */ /* 0x0048b00008000100 */
[----:B------:R4:W3:Y:S01]  /*0aa0*/  SYNCS.EXCH.64 URZ, [UR6+0xb0], UR4 ;  /* 0x0000b00406ff75b2 */ /* 0x0008e20008000100 */
[----:B------:R4:W1:Y:S01]  /*0ab0*/  SYNCS.EXCH.64 URZ, [UR6+0xa8], UR8 ;  /* 0x0000a80806ff75b2 */ /* 0x0008620008000100 */
[----:B------:R4:W1:Y:S02]  /*0ac0*/  SYNCS.EXCH.64 URZ, [UR6+0xb8], UR4 ;  /* 0x0000b80406ff75b2 */ /* 0x0008640008000100 */
[----:B----4-:R-:W-:Y:S01]  /*0ad0*/  NOP ;  /* 0x0000000000007918 */ /* 0x010fe20000000000 */
.L_x_12:
[----:B------:R-:W4:Y:S01]  /*0ae0*/  SHFL.IDX PT, R0, R57, RZ, 0x1f ;  /* 0x00001fff39007589 */ /* 0x000f2200000e0000 */
[----:B------:R-:W-:Y:S01]  /*0af0*/  NOP ;  /* 0x0000000000007918 */ /* 0x000fe20000000000 */
[----:B----4-:R-:W-:-:S13]  /*0b00*/  ISETP.NE.AND P0, PT, R0, 0x5, PT ;  /* 0x000000050000780c */ /* 0x010fda0003f05270 */
[----:B------:R-:W-:Y:S05]  /*0b10*/  @P0 BRA `(.L_x_13) ;  /* 0x0000000000540947 */ /* 0x000fea0003800000 */
[----:B--23--:R-:W-:Y:S01]  /*0b20*/  UMOV UR4, 0x400 ;  /* 0x0000040000047882 */ /* 0x00cfe20000000000 */
        /* <DEDUP_REMOVED lines=14> */
[----:B------:R4:W1:Y:S01]  /*0c10*/  SYNCS.EXCH.64 URZ, [UR4+0xe8], UR8 ;  /* 0x0000e80804ff75b2 */ /* 0x0008620008000100 */
[----:B------:R4:W1:Y:S01]  /*0c20*/  SYNCS.EXCH.64 URZ, [UR4+0xd0], UR6 ;  /* 0x0000d00604ff75b2 */ /* 0x0008620008000100 */
[----:B------:R4:W1:Y:S01]  /*0c30*/  SYNCS.EXCH.64 URZ, [UR4+0xf0], UR8 ;  /* 0x0000f00804ff75b2 */ /* 0x0008620008000100 */
[----:B------:R4:W1:Y:S01]  /*0c40*/  SYNCS.EXCH.64 URZ, [UR4+0xd8], UR6 ;  /* 0x0000d80604ff75b2 */ /* 0x0008620008000100 */
[----:B------:R4:W1:Y:S02]  /*0c50*/  SYNCS.EXCH.64 URZ, [UR4+0xf8], UR8 ;  /* 0x0000f80804ff75b2 */ /* 0x0008640008000100 */
[----:B----4-:R-:W-:Y:S01]  /*0c60*/  NOP ;  /* 0x0000000000007918 */ /* 0x010fe20000000000 */
.L_x_13:
[----:B------:R-:W4:Y:S01]  /*0c70*/  SHFL.IDX PT, R0, R57, RZ, 0x1f ;  /* 0x00001fff39007589 */ /* 0x000f2200000e0000 */
[----:B------:R-:W-:Y:S01]  /*0c80*/  ISETP.NE.OR P1, PT, RZ, UR21, !P1 ;  /* 0x00000015ff007c0c */ /* 0x000fe2000cf25670 */
        /* <DEDUP_REMOVED lines=12> */
[----:B------:R4:W3:Y:S01]  /*0d50*/  SYNCS.EXCH.64 URZ, [UR4+0x110], UR6 ;  /* 0x0001100604ff75b2 */ /* 0x0008e20008000100 */
[----:B------:R4:W1:Y:S01]  /*0d60*/  SYNCS.EXCH.64 URZ, [UR4+0x108], UR6 ;  /* 0x0001080604ff75b2 */ /* 0x0008620008000100 */
[----:B------:R4:W1:Y:S02]  /*0d70*/  SYNCS.EXCH.64 URZ, [UR4+0x118], UR6 ;  /* 0x0001180604ff75b2 */ /* 0x0008640008000100 */
[----:B----4-:R-:W-:Y:S01]  /*0d80*/  NOP ;  /* 0x0000000000007918 */ /* 0x010fe20000000000 */
.L_x_14:
[----:B------:R-:W-:Y:S01]  /*0d90*/  VOTEU.ALL UP0, P1 ;  /* 0x0000000000ff7886 */ /* 0x000fe20000800000 */
[----:B--23--:R-:W-:Y:S01]  /*0da0*/  UMOV UR4, 0x20 ;  /* 0x0000002000047882 */ /* 0x00cfe20000000000 */
[----:B------:R-:W2:Y:S01]  /*0db0*/  LDCU UR7, c[0x0][0x36c] ;  /* 0x00006d80ff0777ac */ /* 0x000ea20008000800 */
[----:B------:R-:W-:Y:S01]  /*0dc0*/  NOP ;  /* 0x0000000000007918 */ /* 0x000fe20000000000 */
[----:B------:R-:W-:Y:S01]  /*0dd0*/  LOP3.LUT R0, R70, 0x1f, RZ, 0xc0, !PT ;  /* 0x0000001f46007812 */ /* 0x000fe200078ec0ff */
[----:B------:R-:W-:Y:S01]  /*0de0*/  @!UP0 UMOV UR6, 0x400 ;  /* 0x0000040000068882 */ /* 0x000fe20000000000 */
[----:B------:R-:W-:-:S04]  /*0df0*/  @!UP0 UIADD3 UR4, UPT, UPT, -UR4, 0x100000, URZ ;  /* 0x0010000004048890 */ /* 0x000fc8000fffe1ff */
[----:B------:R-:W-:Y:S02]  /*0e00*/  @!UP0 USHF.L.U32 UR5, UR4, 0xb, URZ ;  /* 0x0000000b04058899 */ /* 0x000fe400080006ff */
[----:B------:R-:W-:Y:S02]  /*0e10*/  @!UP0 USHF.L.U32 UR4, UR4, 0x1, URZ ;  /* 0x0000000104048899 */ /* 0x000fe400080006ff */
[----:B------:R-:W-:Y:S01]  /*0e20*/  @!UP0 ULEA UR6, UR47, UR6, 0x18 ;  /* 0x000000062f068291 */ /* 0x000fe2000f8ec0ff */
[----:B------:R-:W-:Y:S01]  /*0e30*/  VOTEU.ALL UP0, P1 ;  /* 0x0000000000ff7886 */ /* 0x000fe20000800000 */
[----:B------:R-:W-:Y:S02]  /*0e40*/  UISETP.NE.AND UP4, UPT, UR21, URZ, UPT ;  /* 0x000000ff1500728c */ /* 0x000fe4000bf85270 */
[----:B--2---:R-:W-:Y:S01]  /*0e50*/  UISETP.EQ.U32.AND UP5, UPT, UR7, 0x1, UPT ;  /* 0x000000010700788c */ /* 0x004fe2000bfa2070 */
[----:B------:R-:W2:Y:S07]  /*0e60*/  FENCE.VIEW.ASYNC.S ;  /* 0x00000000000073c6 */ /* 0x000eae0000000000 */
[----:B--2---:R2:W3:Y:S01]  /*0e70*/  @!UP0 SYNCS.EXCH.64 URZ, [UR6+0x120], UR4 ;  /* 0x0001200406ff85b2 */ /* 0x0044e20008000100 */
[----:B------:R-:W-:Y:S05]  /*0e80*/  BRA.U !UP5, `(.L_x_15) ;  /* 0x000000010d087547 */ /* 0x000fea000b800000 */
[----:B-1-3--:R-:W-:Y:S01]  /*0e90*/  UCGABAR_ARV ;  /* 0x00000000000079c7 */ /* 0x00afe20008000000 */
[----:B------:R-:W-:Y:S05]  /*0ea0*/  BRA `(.L_x_16) ;  /* 0x0000000000047947 */ /* 0x000fea0003800000 */
.L_x_15:
[----:B-1-3--:R-:W-:Y:S01]  /*0eb0*/  NOP ;  /* 0x0000000000007918 */ /* 0x00afe20000000000 */
.L_x_16:
[----:B------:R-:W1:Y:S01]  /*0ec0*/  S2UR UR20, SR_CTAID.X ;  /* 0x00000000001479c3 */ /* 0x000e620000002500 */
[----:B------:R-:W-:-:S05]  /*0ed0*/  CS2R.32 R58, SR_CgaSize ;  /* 0x00000000003a7805 */ /* 0x000fca0000008a00 */
[----:B------:R-:W-:-:S05]  /*0ee0*/  IMAD R58, R58, -0xa0, RZ ;  /* 0xffffff603a3a7824 */ /* 0x000fca00078e02ff */
[----:B--2---:R-:W-:-:S14]  /*0ef0*/  R2UR UR5, R58 ;  /* 0x000000003a0572ca */ /* 0x004fdc00000e0000 */
[----:B------:R-:W2:Y:S01]  /*0f00*/  LDCU UR5, c[0x0][UR5+0x2b0] ;  /* 0x00005600050577ac */ /* 0x000ea20008000800 */
[----:B------:R-:W-:-:S05]  /*0f10*/  CS2R.32 R58, SR_CgaSize ;  /* 0x00000000003a7805 */ /* 0x000fca0000008a00 */
[----:B------:R-:W-:-:S05]  /*0f20*/  IMAD R58, R58, -0xa0, RZ ;  /* 0xffffff603a3a7824 */ /* 0x000fca00078e02ff */
[----:B------:R-:W-:-:S14]  /*0f30*/  R2UR UR4, R58 ;  /* 0x000000003a0472ca */ /* 0x000fdc00000e0000 */
[----:B------:R-:W3:Y:S01]  /*0f40*/  LDCU UR4, c[0x0][UR4+0x2b4] ;  /* 0x00005680040477ac */ /* 0x000ee20008000800 */
[----:B------:R-:W4:Y:S01]  /*0f50*/  S2UR UR7, SR_CTAID.Y ;  /* 0x00000000000779c3 */ /* 0x000f220000002600 */
[----:B------:R-:W-:-:S05]  /*0f60*/  CS2R.32 R58, SR_CgaSize ;  /* 0x00000000003a7805 */ /* 0x000fca0000008a00 */
[----:B------:R-:W-:-:S05]  /*0f70*/  IMAD R58, R58, -0xa0, RZ ;  /* 0xffffff603a3a7824 */ /* 0x000fca00078e02ff */
[----:B------:R-:W-:-:S14]  /*0f80*/  R2UR UR8, R58 ;  /* 0x000000003a0872ca */ /* 0x000fdc00000e0000 */
[----:B------:R-:W3:Y:S01]  /*0f90*/  LDCU UR8, c[0x0][UR8+0x2a0] ;  /* 0x00005400080877ac */ /* 0x000ee20008000800 */
[----:B------:R-:W3:Y:S01]  /*0fa0*/  LDCU UR25, c[0x0][0xb24] ;  /* 0x00016480ff1977ac */ /* 0x000ee20008000800 */
[----:B------:R-:W1:Y:S01]  /*0fb0*/  S2UR UR36, SR_CTAID.Z ;  /* 0x00000000002479c3 */ /* 0x000e620000002700 */
[----:B------:R-:W-:-:S05]  /*0fc0*/  CS2R.32 R58, SR_CgaSize ;  /* 0x00000000003a7805 */ /* 0x000fca0000008a00 */
[----:B------:R-:W-:-:S05]  /*0fd0*/  IMAD R58, R58, -0xa0, RZ ;  /* 0xffffff603a3a7824 */ /* 0x000fca00078e02ff */
[----:B------:R-:W-:-:S14]  /*0fe0*/  R2UR UR63, R58 ;  /* 0x000000003a3f72ca */ /* 0x000fdc00000e0000 */
[----:B------:R-:W3:Y:S01]  /*0ff0*/  LDCU UR63, c[0x0][UR63+0x2a4] ;  /* 0x000054803f3f77ac */ /* 0x000ee20008000800 */
[----:B------:R-:W-:Y:S02]  /*1000*/  UISETP.GT.U32.AND UP0, UPT, UR68, 0xffff, UPT ;  /* 0x0000ffff4400788c */ /* 0x000fe4000bf04070 */
[----:B------:R-:W-:Y:S01]  /*1010*/  USHF.L.U32 UR37, UR47, 0x9, URZ ;  /* 0x000000092f257899 */ /* 0x000fe200080006ff */
[----:B-1----:R-:W-:Y:S01]  /*1020*/  I2FP.F32.U32 R3, UR20 ;  /* 0x0000001400037c45 */ /* 0x002fe20008201000 */
[----:B------:R-:W-:Y:S01]  /*1030*/  UMOV UR28, 0x5 ;  /* 0x00000005001c7882 */ /* 0x000fe20000000000 */
[----:B------:R-:W1:Y:S03]  /*1040*/  LDCU UR45, c[0x0][0xb24] ;  /* 0x00016480ff2d77ac */ /* 0x000e660008000800 */
[----:B--2---:R-:W-:Y:S01]  /*1050*/  FMUL R3, R3, UR5 ;  /* 0x0000000503037c20 */ /* 0x004fe20008400000 */
[----:B------:R-:W2:Y:S01]  /*1060*/  LDCU UR27, c[0x0][0xb30] ;  /* 0x00016600ff1b77ac */ /* 0x000ea20008000800 */
[----:B----4-:R-:W-:Y:S01]  /*1070*/  I2FP.F32.U32 R2, UR7 ;  /* 0x0000000700027c45 */ /* 0x010fe20008201000 */
[----:B------:R-:W-:-:S03]  /*1080*/  USHF.L.U32 UR55, UR20, 0x6, URZ ;  /* 0x0000000614377899 */ /* 0x000fc600080006ff */
[----:B------:R-:W4:Y:S01]  /*1090*/  F2I.U32.TRUNC.NTZ R3, R3 ;  /* 0x0000000300037305 */ /* 0x000f22000020f000 */
[----:B------:R-:W-:Y:S01]  /*10a0*/  USEL UR31, UR68, 0xffff, !UP0 ;  /* 0x0000ffff441f7887 */ /* 0x000fe2000c000000 */
[----:B---3--:R-:W-:Y:S01]  /*10b0*/  FMUL R2, R2, UR4 ;  /* 0x0000000402027c20 */ /* 0x008fe20008400000 */
[----:B------:R-:W-:Y:S01]  /*10c0*/  UISETP.GE.AND UP2, UPT, UR25, 0x1, UPT ;  /* 0x000000011900788c */ /* 0x000fe2000bf46270 */
[----:B------:R-:W-:-:S04]  /*10d0*/  UMOV UR24, UR7 ;  /* 0x0000000700187c82 */ /* 0x000fc80008000000 */
[----:B------:R-:W3:Y:S01]  /*10e0*/  F2I.U32.TRUNC.NTZ R2, R2 ;  /* 0x0000000200027305 */ /* 0x000ee2000020f000 */
[----:B----4-:R-:W-:Y:S02]  /*10f0*/  R2UR UR4, R3 ;  /* 0x00000000030472ca */ /* 0x010fe400000e0000 */
[----:B------:R-:W-:Y:S02]  /*1100*/  PRMT R3, RZ, 0x7610, R3 ;  /* 0x00007610ff037816 */ /* 0x000fe40000000003 */
[----:B---3--:R-:W-:Y:S02]  /*1110*/  R2UR UR6, R2 ;  /* 0x00000000020672ca */ /* 0x008fe400000e0000 */
[----:B------:R-:W-:-:S07]  /*1120*/  PRMT R2, RZ, 0x7610, R2 ;  /* 0x00007610ff027816 */ /* 0x000fce0000000002 */
[----:B------:R-:W-:-:S04]  /*1130*/  UIADD3 UR5, UPT, UPT, -UR4, URZ, URZ ;  /* 0x000000ff04057290 */ /* 0x000fc8000fffe1ff */
[----:B------:R-:W-:Y:S02]  /*1140*/  UIMAD UR5, UR8, UR5, UR20 ;  /* 0x00000005080572a4 */ /* 0x000fe4000f8e0214 */
[----:B------:R-:W-:-:S04]  /*1150*/  UIADD3 UR4, UPT, UPT, -UR6, URZ, URZ ;  /* 0x000000ff06047290 */ /* 0x000fc8000fffe1ff */
[----:B------:R-:W-:Y:S01]  /*1160*/  IMAD.U32 R58, RZ, RZ, UR5 ;  /* 0x00000005ff3a7e24 */ /* 0x000fe2000f8e00ff */
[----:B------:R-:W-:Y:S01]  /*1170*/  UIMAD UR63, UR63, UR4, UR7 ;  /* 0x000000043f3f72a4 */ /* 0x000fe2000f8e0207 */
[----:B-12---:R-:W-:Y:S11]  /*1180*/  BRA.U UP4, `(.L_x_17) ;  /* 0x0000000104407547 */ /* 0x006ff6000b800000 */
[----:B------:R-:W-:-:S13]  /*1190*/  R2UR UR4, R58 ;  /* 0x000000003a0472ca */ /* 0x000fda00000e0000 */
[----:B------:R-:W-:Y:S02]  /*11a0*/  UISETP.GT.U32.AND UP0, UPT, UR4, 0x1, UPT ;  /* 0x000000010400788c */ /* 0x000fe4000bf04070 */
[----:B------:R-:W-:Y:S02]  /*11b0*/  ULOP3.LUT UR4, UR4, 0xfffffffe, URZ, 0xc0, !UPT ;  /* 0xfffffffe04047892 */ /* 0x000fe4000f8ec0ff */
[----:B------:R-:W-:Y:S02]  /*11c0*/  UISETP.NE.AND UP1, UPT, UR63, URZ, UP0 ;  /* 0x000000ff3f00728c */ /* 0x000fe40008725270 */
[----:B------:R-:W-:Y:S02]  /*11d0*/  UISETP.NE.AND UP0, UPT, UR63, 0x1, UP0 ;  /* 0x000000013f00788c */ /* 0x000fe40008705270 */
[----:B------:R-:W-:Y:S02]  /*11e0*/  USEL UR7, URZ, 0x1, UP1 ;  /* 0x00000001ff077887 */ /* 0x000fe40008800000 */
[----:B------:R-:W-:-:S02]  /*11f0*/  USEL UR6, URZ, 0x4, UP0 ;  /* 0x00000004ff067887 */ /* 0x000fc40008000000 */
[----:B------:R-:W-:Y:S02]  /*1200*/  USEL UR5, URZ, 0x2, UP1 ;  /* 0x00000002ff057887 */ /* 0x000fe40008800000 */
[----:B------:R-:W-:Y:S02]  /*1210*/  ULEA UR4, UR63, UR4, 0x1 ;  /* 0x000000043f047291 */ /* 0x000fe4000f8e08ff */
[----:B------:R-:W-:Y:S02]  /*1220*/  USEL UR8, URZ, 0x8, UP0 ;  /* 0x00000008ff087887 */ /* 0x000fe40008000000 */
[----:B------:R-:W-:-:S03]  /*1230*/  UIADD3 UR5, UPT, UPT, UR5, UR6, UR7 ;  /* 0x0000000605057290 */ /* 0x000fc6000fffe007 */
[----:B------:R-:W-:Y:S01]  /*1240*/  UMOV UR6, 0x3 ;  /* 0x0000000300067882 */ /* 0x000fe20000000000 */
[----:B------:R-:W-:Y:S02]  /*1250*/  UIADD3 UR5, UPT, UPT, UR5, UR8, URZ ;  /* 0x0000000805057290 */ /* 0x000fe4000fffe0ff */
[----:B------:R-:W-:-:S04]  /*1260*/  USHF.L.U32 UR4, UR6, UR4, URZ ;  /* 0x0000000406047299 */ /* 0x000fc800080006ff */
[----:B------:R-:W-:Y:S02]  /*1270*/  MOV R3, UR5 ;  /* 0x0000000500037c02 */ /* 0x000fe40008000f00 */
[----:B------:R-:W-:Y:S02]  /*1280*/  IMAD.U32 R2, RZ, RZ, UR4 ;  /* 0x00000004ff027e24 */ /* 0x000fe4000f8e00ff */
.L_x_17:
[----:B------:R-:W-:Y:S05]  /*1290*/  BRA.U !UP2, `(.L_x_18) ;  /* 0x000000010ad47547 */ /* 0x000fea000b800000 */
[----:B------:R-:W1:Y:S01]  /*12a0*/  LDCU.128 UR12, c[0x0][0xb10] ;  /* 0x00016200ff0c77ac */ /* 0x000e620008000c00 */
[----:B------:R-:W2:Y:S01]  /*12b0*/  LDCU UR6, c[0x0][0x370] ;  /* 0x00006e00ff0677ac */ /* 0x000ea20008000800 */
[----:B------:R-:W3:Y:S01]  /*12c0*/  LDCU UR5, c[0x0][0x374] ;  /* 0x00006e80ff0577ac */ /* 0x000ee20008000800 */
[----:B------:R-:W4:Y:S01]  /*12d0*/  LDCU UR26, c[0x0][0xb0c] ;  /* 0x00016180ff1a77ac */ /* 0x000f220008000800 */
[----:B------:R-:W4:Y:S01]  /*12e0*/  LDCU UR4, c[0x0][0xb20] ;  /* 0x00016400ff0477ac */ /* 0x000f220008000800 */
[----:B------:R-:W4:Y:S01]  /*12f0*/  LDCU.64 UR8, c[0x0][0xb28] ;  /* 0x00016500ff0877ac */ /* 0x000f220008000a00 */
[----:B-1----:R-:W-:Y:S02]  /*1300*/  UISETP.NE.AND UP0, UPT, UR14, 0x1, UPT ;  /* 0x000000010e00788c */ /* 0x002fe4000bf05270 */
[----:B---3--:R-:W-:Y:S02]  /*1310*/  UIMAD.WIDE.U32 UR10, UR5, UR15, URZ ;  /* 0x0000000f050a72a5 */ /* 0x008fe4000f8e00ff */
[----:B--2---:R-:W-:-:S02]  /*1320*/  UIMAD.WIDE.U32 UR18, UR6, UR12, URZ ;  /* 0x0000000c061272a5 */ /* 0x004fc4000f8e00ff */
[----:B----4-:R-:W-:Y:S02]  /*1330*/  UISETP.NE.AND UP1, UPT, UR26, 0x1, UPT ;  /* 0x000000011a00788c */ /* 0x010fe4000bf25270 */
[----:B------:R-:W-:Y:S01]  /*1340*/  UISETP.NE.AND UP2, UPT, UR25, 0x1, UPT ;  /* 0x000000011900788c */ /* 0x000fe2000bf45270 */
[----:B------:R-:W-:Y:S02]  /*1350*/  UMOV UR10, UR11 ;  /* 0x0000000b000a7c82 */ /* 0x000fe40008000000 */
[----:B------:R-:W-:Y:S01]  /*1360*/  UMOV UR18, UR19 ;  /* 0x0000001300127c82 */ /* 0x000fe20008000000 */
[----:B------:R-:W-:Y:S02]  /*1370*/  @UP0 USHF.R.U32.HI UR5, URZ, UR4, UR10 ;  /* 0x00000004ff050299 */ /* 0x000fe4000801160a */
[----:B------:R-:W-:Y:S02]  /*1380*/  UIMAD.WIDE.U32 UR22, UR24, UR15, URZ ;  /* 0x0000000f181672a5 */ /* 0x000fe4000f8e00ff */
[----:B------:R-:W-:-:S02]  /*1390*/  UIMAD.WIDE.U32 UR10, UR5, UR8, URZ ;  /* 0x00000008050a72a5 */ /* 0x000fc4000f8e00ff */
[----:B------:R-:W-:Y:S02]  /*13a0*/  @UP1 USHF.R.U32.HI UR6, URZ, UR13, UR18 ;  /* 0x0000000dff061299 */ /* 0x000fe40008011612 */
[----:B------:R-:W-:Y:S02]  /*13b0*/  UIMAD.WIDE.U32 UR16, UR20, UR12, URZ ;  /* 0x0000000c141072a5 */ /* 0x000fe4000f8e00ff */
[----:B------:R-:W-:Y:S01]  /*13c0*/  UIMAD.WIDE.U32 UR18, UR6, UR8, URZ ;  /* 0x00000008061272a5 */ /* 0x000fe2000f8e00ff */
[----:B------:R-:W-:Y:S01]  /*13d0*/  UMOV UR22, UR23 ;  /* 0x0000001700167c82 */ /* 0x000fe20008000000 */
[----:B------:R-:W-:Y:S01]  /*13e0*/  UMOV UR10, UR11 ;  /* 0x0000000b000a7c82 */ /* 0x000fe20008000000 */
[----:B------:R-:W-:Y:S02]  /*13f0*/  USHF.R.U32.HI UR22, URZ, UR4, UR22 ;  /* 0x00000004ff167299 */ /* 0x000fe40008011616 */
[----:B------:R-:W-:Y:S02]  /*1400*/  @UP2 USHF.R.U32.HI UR5, URZ, UR9, UR10 ;  /* 0x00000009ff052299 */ /* 0x000fe4000801160a */
[----:B------:R-:W-:Y:S01]  /*1410*/  UMOV UR7, UR19 ;  /* 0x0000001300077c82 */ /* 0x000fe20008000000 */
[----:B------:R-:W-:Y:S01]  /*1420*/  UMOV UR16, UR17 ;  /* 0x0000001100107c82 */ /* 0x000fe20008000000 */
[----:B------:R-:W-:-:S02]  /*1430*/  @UP2 USHF.R.U32.HI UR6, URZ, UR9, UR7 ;  /* 0x00000009ff062299 */ /* 0x000fc40008011607 */
[----:B------:R-:W-:Y:S02]  /*1440*/  USHF.R.U32.HI UR13, URZ, UR13, UR16 ;  /* 0x0000000dff0d7299 */ /* 0x000fe40008011610 */
[----:B------:R-:W-:Y:S02]  /*1450*/  USEL UR4, UR24, UR22, !UP0 ;  /* 0x0000001618047287 */ /* 0x000fe4000c000000 */
[----:B------:R-:W-:Y:S02]  /*1460*/  UIMAD UR7, UR5, UR25, URZ ;  /* 0x00000019050772a4 */ /* 0x000fe4000f8e02ff */
[----:B------:R-:W-:Y:S02]  /*1470*/  USEL UR5, UR20, UR13, !UP1 ;  /* 0x0000000d14057287 */ /* 0x000fe4000c800000 */
[----:B------:R-:W-:Y:S02]  /*1480*/  UIMAD UR12, UR6, UR25, URZ ;  /* 0x00000019060c72a4 */ /* 0x000fe4000f8e02ff */
[----:B------:R-:W-:-:S02]  /*1490*/  UISETP.GE.AND UP0, UPT, UR4, UR7, UPT ;  /* 0x000000070400728c */ /* 0x000fc4000bf06270 */
[----:B------:R-:W-:Y:S02]  /*14a0*/  UIMAD.WIDE.U32 UR10, UR4, UR8, URZ ;  /* 0x00000008040a72a5 */ /* 0x000fe4000f8e00ff */
[----:B------:R-:W-:Y:S02]  /*14b0*/  UISETP.GE.OR UP0, UPT, UR5, UR12, UP0 ;  /* 0x0000000c0500728c */ /* 0x000fe40008706670 */
[----:B------:R-:W-:Y:S02]  /*14c0*/  UIMAD.WIDE.U32 UR12, UR5, UR8, URZ ;  /* 0x00000008050c72a5 */ /* 0x000fe4000f8e00ff */
[----:B------:R-:W-:Y:S01]  /*14d0*/  UIADD3 UR10, UPT, UPT, -UR4, URZ, URZ ;  /* 0x000000ff040a7290 */ /* 0x000fe2000fffe1ff */
[----:B------:R-:W-:Y:S01]  /*14e0*/  UMOV UR8, UR11 ;  /* 0x0000000b00087c82 */ /* 0x000fe20008000000 */
[----:B------:R-:W-:Y:S02]  /*14f0*/  UIADD3 UR11, UPT, UPT, -UR5, URZ, URZ ;  /* 0x000000ff050b7290 */ /* 0x000fe4000fffe1ff */
[----:B------:R-:W-:-:S03]  /*1500*/  USHF.R.U32.HI UR8, URZ, UR9, UR8 ;  /* 0x00000009ff087299 */ /* 0x000fc60008011608 */
[----:B------:R-:W-:Y:S01]  /*1510*/  @!UP0 UMOV UR7, UR13 ;  /* 0x0000000d00078c82 */ /* 0x000fe20008000000 */
[----:B------:R-:W-:Y:S02]  /*1520*/  UIMAD UR24, UR14, UR10, UR24 ;  /* 0x0000000a0e1872a4 */ /* 0x000fe4000f8e0218 */
[----:B------:R-:W-:Y:S02]  /*1530*/  USEL UR8, UR4, UR8, !UP2 ;  /* 0x0000000804087287 */ /* 0x000fe4000d000000 */
[----:B------:R-:W-:Y:S02]  /*1540*/  @!UP0 USHF.R.U32.HI UR7, URZ, UR9, UR7 ;  /* 0x00000009ff078299 */ /* 0x000fe40008011607 */
[----:B------:R-:W-:Y:S02]  /*1550*/  UIADD3 UR9, UPT, UPT, -UR8, URZ, URZ ;  /* 0x000000ff08097290 */ /* 0x000fe4000fffe1ff */
[----:B------:R-:W-:Y:S02]  /*1560*/  @!UP0 USEL UR7, UR5, UR7, !UP2 ;  /* 0x0000000705078287 */ /* 0x000fe4000d000000 */
[----:B------:R-:W-:-:S02]  /*1570*/  UIMAD UR9, UR25, UR9, UR4 ;  /* 0x00000009190972a4 */ /* 0x000fc4000f8e0204 */
[----:B------:R-:W-:Y:S02]  /*1580*/  @!UP0 UIADD3 UR8, UPT, UPT, UR8, -UR7, URZ ;  /* 0x8000000708088290 */ /* 0x000fe4000fffe0ff */
[----:B------:R-:W-:Y:S02]  /*1590*/  @!UP0 UIMAD UR6, UR9, UR6, UR7 ;  /* 0x00000006090682a4 */ /* 0x000fe4000f8e0207 */
[----:B------:R-:W-:Y:S02]  /*15a0*/  @!UP0 UIMAD UR4, UR8, UR25, UR5 ;  /* 0x00000019080482a4 */ /* 0x000fe4000f8e0205 */
[----:B------:R-:W-:Y:S02]  /*15b0*/  UIMAD UR20, UR26, UR11, UR20 ;  /* 0x0000000b1a1472a4 */ /* 0x000fe4000f8e0214 */
[----:B------:R-:W-:Y:S01]  /*15c0*/  UIMAD UR24, UR4, UR14, UR24 ;  /* 0x0000000e041872a4 */ /* 0x000fe2000f8e0218 */
[----:B------:R-:W-:Y:S02]  /*15d0*/  @!UP0 UMOV UR5, UR6 ;  /* 0x0000000600058c82 */ /* 0x000fe40008000000 */
[----:B------:R-:W-:-:S12]  /*15e0*/  UIMAD UR20, UR5, UR26, UR20 ;  /* 0x0000001a051472a4 */ /* 0x000fd8000f8e0214 */
.L_x_18:
[----:B------:R-:W-:Y:S02]  /*15f0*/  UISETP.NE.AND UP1, UPT, UR27, 0x1, UPT ;  /* 0x000000011b00788c */ /* 0x000fe4000bf25270 */
[----:B------:R-:W-:Y:S02]  /*1600*/  ULOP3.LUT UR31, UR31, 0xffff, URZ, 0xc0, !UPT ;  /* 0x0000ffff1f1f7892 */ /* 0x000fe4000f8ec0ff */
[----:B------:R-:W-:Y:S02]  /*1610*/  UISETP.NE.AND UP0, UPT, UR21, 0x2, UPT ;  /* 0x000000021500788c */ /* 0x000fe4000bf05270 */
[----:B------:R-:W-:Y:S02]  /*1620*/  ULOP3.LUT UR37, UR37, 0x400, URZ, 0xc0, !UPT ;  /* 0x0000040025257892 */ /* 0x000fe4000f8ec0ff */
[----:B------:R-:W-:Y:S02]  /*1630*/  ULOP3.LUT UR55, UR55, 0x40, URZ, 0xc0, !UPT ;  /* 0x0000004037377892 */ /* 0x000fe4000f8ec0ff */
[----:B------:R-:W-:Y:S01]  /*1640*/  USHF.L.U32 UR31, UR28, UR31, URZ ;  /* 0x0000001f1c1f7299 */ /* 0x000fe200080006ff */
[----:B------:R-:W-:Y:S11]  /*1650*/  BRA.U UP1, `(.L_x_19) ;  /* 0x0000000101447547 */ /* 0x000ff6000b800000 */
[----:B------:R-:W1:Y:S01]  /*1660*/  LDCU.128 UR8, c[0x0][0xb10] ;  /* 0x00016200ff0877ac */ /* 0x000e620008000c00 */
[----:B------:R-:W2:Y:S01]  /*1670*/  LDCU UR12, c[0x0][0xb0c] ;  /* 0x00016180ff0c77ac */ /* 0x000ea20008000800 */
[----:B------:R-:W3:Y:S01]  /*1680*/  LDCU UR13, c[0x0][0xb20] ;  /* 0x00016400ff0d77ac */ /* 0x000ee20008000800 */
[----:B-1----:R-:W-:Y:S02]  /*1690*/  UIMAD.WIDE.U32 UR6, UR20, UR8, URZ ;  /* 0x00000008140672a5 */ /* 0x002fe4000f8e00ff */
[----:B------:R-:W-:Y:S02]  /*16a0*/  UIMAD.WIDE.U32 UR4, UR24, UR11, URZ ;  /* 0x0000000b180472a5 */ /* 0x000fe4000f8e00ff */
[----:B--2---:R-:W-:Y:S02]  /*16b0*/  UISETP.NE.AND UP2, UPT, UR12, 0x1, UPT ;  /* 0x000000010c00788c */ /* 0x004fe4000bf45270 */
[----:B------:R-:W-:Y:S01]  /*16c0*/  UISETP.NE.AND UP1, UPT, UR10, 0x1, UPT ;  /* 0x000000010a00788c */ /* 0x000fe2000bf25270 */
[----:B------:R-:W-:-:S02]  /*16d0*/  UMOV UR6, UR7 ;  /* 0x0000000700067c82 */ /* 0x000fc40008000000 */
[----:B------:R-:W-:Y:S01]  /*16e0*/  UMOV UR4, UR5 ;  /* 0x0000000500047c82 */ /* 0x000fe20008000000 */
[----:B------:R-:W-:Y:S02]  /*16f0*/  USHF.R.U32.HI UR6, URZ, UR9, UR6 ;  /* 0x00000009ff067299 */ /* 0x000fe40008011606 */
[----:B---3--:R-:W-:Y:S02]  /*1700*/  USHF.R.U32.HI UR4, URZ, UR13, UR4 ;  /* 0x0000000dff047299 */ /* 0x008fe40008011604 */
[----:B------:R-:W-:Y:S02]  /*1710*/  USEL UR5, UR20, UR6, !UP2 ;  /* 0x0000000614057287 */ /* 0x000fe4000d000000 */
[----:B------:R-:W-:-:S04]  /*1720*/  USEL UR4, UR24, UR4, !UP1 ;  /* 0x0000000418047287 */ /* 0x000fc8000c800000 */
[----:B------:R-:W-:Y:S02]  /*1730*/  UIADD3 UR6, UPT, UPT, UR5, -UR4, URZ ;  /* 0x8000000405067290 */ /* 0x000fe4000fffe0ff */
[----:B------:R-:W-:Y:S02]  /*1740*/  UIADD3 UR4, UPT, UPT, -UR5, UR4, URZ ;  /* 0x0000000405047290 */ /* 0x000fe4000fffe1ff */
[----:B------:R-:W-:Y:S02]  /*1750*/  UIMAD UR24, UR6, UR10, UR24 ;  /* 0x0000000a061872a4 */ /* 0x000fe4000f8e0218 */
[----:B------:R-:W-:-:S12]  /*1760*/  UIMAD UR20, UR4, UR12, UR20 ;  /* 0x0000000c041472a4 */ /* 0x000fd8000f8e0214 */
.L_x_19:
[----:B------:R-:W-:Y:S05]  /*1770*/  BRA.U !UP5, `(.L_x_20) ;  /* 0x000000010d0c7547 */ /* 0x000fea000b800000 */
[----:B------:R-:W-:Y:S01]  /*1780*/  UCGABAR_WAIT ;  /* 0x0000000000007dc7 */ /* 0x000fe20008000000 */
[----:B------:R-:W-:Y:S01]  /*1790*/  CCTL.IVALL ;  /* 0x00000000ff00798f */ /* 0x000fe20002000000 */
[----:B------:R-:W-:Y:S05]  /*17a0*/  BRA `(.L_x_21) ;  /* 0x0000000000047947 */ /* 0x000fea0003800000 */
.L_x_20:
[----:B------:R-:W-:Y:S06]  /*17b0*/  BAR.SYNC.DEFER_BLOCKING 0x0 ;  /* 0x0000000000007b1d */ /* 0x000fec0000010000 */
.L_x_21:
[----:B------:R-:W-:Y:S05]  /*17c0*/  BRA.U UP0, `(.L_x_22) ;  /* 0x0000001500907547 */ /* 0x000fea000b800000 */
[----:B------:R-:W1:Y:S01]  /*17d0*/  LDCU UR6, c[0x0][0x38c] ;  /* 0x00007180ff0677ac */ /* 0x000e620008000800 */
[----:B------:R-:W-:Y:S01]  /*17e0*/  PLOP3.LUT P2, PT, PT, PT, UP3, 0x80, 0x8 ;  /* 0x000000000008781c */ /* 0x000fe20003f4f038 */
[----:B------:R-:W-:Y:S01]  /*17f0*/  IMAD.MOV.U32 R12, RZ, RZ, 0x1 ;  /* 0x00000001ff0c7424 */ /* 0x000fe200078e00ff */
[----:B------:R-:W-:Y:S02]  /*1800*/  ISETP.NE.AND P3, PT, R0, RZ, P4 ;  /* 0x000000ff0000720c */ /* 0x000fe40002765270 */
[----:B------:R-:W-:Y:S02]  /*1810*/  CS2R R10, SRZ ;  /* 0x00000000000a7805 */ /* 0x000fe4000001ff00 */
[----:B------:R-:W-:Y:S01]  /*1820*/  PLOP3.LUT P2, PT, P2, PT, PT, 0x8, 0x80 ;  /* 0x000000000080781c */ /* 0x000fe2000174e170 */
[----:B------:R-:W-:Y:S01]  /*1830*/  IMAD.MOV.U32 R9, RZ, RZ, RZ ;  /* 0x000000ffff097224 */ /* 0x000fe200078e00ff */
[----:B------:R-:W2:Y:S01]  /*1840*/  LDCU UR49, c[0x0][0x370] ;  /* 0x00006e00ff3177ac */ /* 0x000ea20008000800 */
[----:B------:R-:W-:Y:S01]  /*1850*/  IMAD.MOV.U32 R8, RZ, RZ, 0x1 ;  /* 0x00000001ff087424 */ /* 0x000fe200078e00ff */
[----:B------:R-:W3:Y:S01]  /*1860*/  LDCU.64 UR42, c[0x0][0x348] ;  /* 0x00006900ff2a77ac */ /* 0x000ee20008000a00 */
[----:B------:R-:W-:Y:S01]  /*1870*/  ULEA.HI UR53, UR37, UR55, URZ, 0x1b ;  /* 0x0000003725357291 */ /* 0x000fe2000f8fd8ff */
[----:B------:R-:W4:Y:S01]  /*1880*/  LDCU UR48, c[0x0][0x374] ;  /* 0x00006e80ff3077ac */ /* 0x000f220008000800 */
[----:B-1----:R-:W-:-:S02]  /*1890*/  UIADD3 UR5, UPT, UPT, UR6, 0x3f, URZ ;  /* 0x0000003f06057890 */ /* 0x002fc4000fffe0ff */
[----:B------:R-:W-:Y:S02]  /*18a0*/  UIADD3 UR56, UPT, UPT, UR6, 0x7e, URZ ;  /* 0x0000007e06387890 */ /* 0x000fe4000fffe0ff */
[----:B------:R-:W-:Y:S01]  /*18b0*/  USHF.R.S32.HI UR4, URZ, 0x1f, UR5 ;  /* 0x0000001fff047899 */ /* 0x000fe20008011405 */
[----:B------:R-:W-:-:S03]  /*18c0*/  UMOV UR29, URZ ;  /* 0x000000ff001d7c82 */ /* 0x000fc60008000000 */
[----:B------:R-:W-:Y:S02]  /*18d0*/  ULEA.HI UR4, UR4, UR5, URZ, 0x6 ;  /* 0x0000000504047291 */ /* 0x000fe4000f8f30ff */
[----:B------:R-:W-:Y:S02]  /*18e0*/  UIADD3 UR5, UPT, UPT, UR6, -0x1, URZ ;  /* 0xffffffff06057890 */ /* 0x000fe4000fffe0ff */
[----:B------:R-:W-:Y:S02]  /*18f0*/  USHF.R.S32.HI UR51, URZ, 0x6, UR4 ;  /* 0x00000006ff337899 */ /* 0x000fe40008011404 */
[----:B------:R-:W-:Y:S02]  /*1900*/  UISETP.GE.U32.AND UP1, UPT, UR5, -0x7f, UPT ;  /* 0xffffff810500788c */ /* 0x000fe4000bf26070 */
[----:B------:R-:W-:-:S04]  /*1910*/  UISETP.LT.U32.AND UP0, UPT, UR51, 0x5, UPT ;  /* 0x000000053300788c */ /* 0x000fc8000bf01070 */
[----:B------:R-:W-:Y:S02]  /*1920*/  USEL UR50, UR51, 0x5, UP0 ;  /* 0x0000000533327887 */ /* 0x000fe40008000000 */
[----:B------:R-:W-:Y:S02]  /*1930*/  UISETP.NE.AND UP0, UPT, UR21, URZ, UPT ;  /* 0x000000ff1500728c */ /* 0x000fe4000bf05270 */
[----:B------:R-:W-:Y:S02]  /*1940*/  UIADD3 UR4, UPT, UPT, UR50, -0x1, URZ ;  /* 0xffffffff32047890 */ /* 0x000fe4000fffe0ff */
[----:B------:R-:W-:Y:S02]  /*1950*/  @UP1 UIADD3 UR4, UPT, UPT, UR50, URZ, URZ ;  /* 0x000000ff32041290 */ /* 0x000fe4000fffe0ff */
[----:B------:R-:W-:Y:S02]  /*1960*/  USEL UR38, UR46, 0x2, UP0 ;  /* 0x000000022e267887 */ /* 0x000fe40008000000 */
[----:B------:R-:W-:-:S02]  /*1970*/  UIADD3 UR54, UPT, UPT, UR51, -UR50, URZ ;  /* 0x8000003233367290 */ /* 0x000fc4000fffe0ff */
[----:B------:R-:W-:Y:S02]  /*1980*/  UIADD3 UR39, UPT, UPT, UR4, 0x1, URZ ;  /* 0x0000000104277890 */ /* 0x000fe4000fffe0ff */
[----:B--234-:R-:W-:-:S12]  /*1990*/  UIADD3 UR52, UPT, UPT, -UR4, URZ, URZ ;  /* 0x000000ff04347290 */ /* 0x01cfd8000fffe1ff */
.L_x_46:
[----:B------:R-:W-:Y:S01]  /*19a0*/  UISETP.NE.AND UP0, UPT, UR47, URZ, UPT ;  /* 0x000000ff2f00728c */ /* 0x000fe2000bf05270 */
[----:B-1----:R-:W1:Y:S08]  /*19b0*/  S2UR UR47, SR_CgaCtaId ;  /* 0x00000000002f79c3 */ /* 0x002e700000008800 */
[----:B---3--:R-:W-:Y:S05]  /*19c0*/  BRA.U UP0, `(.L_x_23) ;  /* 0x0000000100347547 */ /* 0x008fea000b800000 */
[----:B------:R-:W2:Y:S01]  /*19d0*/  S2R R0, SR_CgaCtaId ;  /* 0x0000000000007919 */ /* 0x000ea20000008800 */
[----:B------:R-:W-:Y:S02]  /*19e0*/  MOV R3, 0x400 ;  /* 0x0000040000037802 */ /* 0x000fe40000000f00 */
[----:B------:R-:W-:Y:S02]  /*19f0*/  SHF.L.U32 R2, R8, 0x1f, RZ ;  /* 0x0000001f08027819 */ /* 0x000fe400000006ff */
[----:B--2---:R-:W-:-:S05]  /*1a00*/  LEA R0, R0, R3, 0x18 ;  /* 0x0000000300007211 */ /* 0x004fca00078ec0ff */
[----:B------:R-:W-:-:S04]  /*1a10*/  IMAD R3, R9, 0x8, R0 ;  /* 0x0000000809037824 */ /* 0x000fc800078e0200 */
[----:B------:R-:W2:Y:S02]  /*1a20*/  SYNCS.PHASECHK.TRANS64.TRYWAIT P0, [R3+URZ+0x110], R2 ;  /* 0x00011002030075a7 */ /* 0x000ea400080011ff */
[----:B--2---:R-:W-:Y:S05]  /*1a30*/  @!P0 BRA `(.L_x_24) ;  /* 0x0000007800e88947 */ /* 0x004fea0003800000 */
.L_x_154:
[----:B------:R-:W-:Y:S01]  /*1a40*/  VIADD R9, R9, 0x1 ;  /* 0x0000000109097836 */ /* 0x000fe20000000000 */
[----:B------:R2:W-:Y:S04]  /*1a50*/  SYNCS.ARRIVE.TRANS64.A1T0 RZ, [R3+URZ+0x100], RZ ;  /* 0x000100ff03ff79a7 */ /* 0x0005e800081000ff */
[----:B------:R-:W-:-:S04]  /*1a60*/  ISETP.NE.AND P0, PT, R9, 0x2, PT ;  /* 0x000000020900780c */ /* 0x000fc80003f05270 */
[----:B------:R-:W-:Y:S02]  /*1a70*/  SEL R9, R9, RZ, P0 ;  /* 0x000000ff09097207 */ /* 0x000fe40000000000 */
[----:B--2---:R-:W-:-:S04]  /*1a80*/  SEL R3, RZ, 0x1, P0 ;  /* 0x00000001ff037807 */ /* 0x004fc80000000000 */
[----:B------:R-:W-:Y:S02]  /*1a90*/  LOP3.LUT R8, R8, R3, RZ, 0x3c, !PT ;  /* 0x0000000308087212 */ /* 0x000fe400078e3cff */
.L_x_23:
[----:B------:R-:W-:Y:S01]  /*1aa0*/  UMOV UR21, 0x400 ;  /* 0x0000040000157882 */ /* 0x000fe20000000000 */
[----:B------:R-:W-:Y:S01]  /*1ab0*/  SHF.L.U32 R0, R12, 0x1f, RZ ;  /* 0x0000001f0c007819 */ /* 0x000fe200000006ff */
[----:B-1----:R-:W-:Y:S02]  /*1ac0*/  ULEA UR21, UR47, UR21, 0x18 ;  /* 0x000000152f157291 */ /* 0x002fe4000f8ec0ff */
[----:B------:R-:W-:Y:S02]  /*1ad0*/  UISETP.GE.U32.AND UP0, UPT, UR56, 0x7f, UPT ;  /* 0x0000007f3800788c */ /* 0x000fe4000bf06070 */
[----:B------:R-:W-:Y:S02]  /*1ae0*/  ULEA UR4, UR29, UR21, 0x3 ;  /* 0x000000151d047291 */ /* 0x000fe4000f8e18ff */
[----:B------:R-:W-:Y:S01]  /*1af0*/  ULEA UR19, UR24, UR55, 0x7 ;  /* 0x0000003718137291 */ /* 0x000fe2000f8e38ff */
[----:B------:R-:W-:-:S06]  /*1b00*/  UMOV UR13, URZ ;  /* 0x000000ff000d7c82 */ /* 0x000fcc0008000000 */
[----:B------:R1:W2:Y:S01]  /*1b10*/  SYNCS.PHASECHK.TRANS64.TRYWAIT P1, [UR4+0x28], R0 ;  /* 0x00002800ff0075a7 */ /* 0x0002a20008021104 */
[----:B------:R-:W-:-:S04]  /*1b20*/  ULEA.HI UR4, UR20, UR20, URZ, 0x1 ;  /* 0x0000001414047291 */ /* 0x000fc8000f8f08ff */
[----:B------:R-:W-:-:S04]  /*1b30*/  USHF.L.U32 UR4, UR4, 0x6, URZ ;  /* 0x0000000604047899 */ /* 0x000fc800080006ff */
[----:B------:R-:W-:-:S04]  /*1b40*/  ULOP3.LUT UR35, UR4, 0xffffff80, URZ, 0xc0, !UPT ;  /* 0xffffff8004237892 */ /* 0x000fc8000f8ec0ff */
[----:B------:R-:W-:Y:S01]  /*1b50*/  UIADD3 UR35, UPT, UPT, UR53, UR35, URZ ;  /* 0x0000002335237290 */ /* 0x000fe2000fffe0ff */
[----:B------:R-:W-:Y:S11]  /*1b60*/  BRA.U !UP0, `(.L_x_25) ;  /* 0x0000000508107547 */ /* 0x000ff6000b800000 */
[----:B------:R-:W-:Y:S01]  /*1b70*/  UMOV UR30, UR52 ;  /* 0x00000034001e7c82 */ /* 0x000fe20008000000 */
[----:B------:R-:W-:Y:S01]  /*1b80*/  UMOV UR6, UR29 ;  /* 0x0000001d00067c82 */ /* 0x000fe20008000000 */
[----:B------:R-:W-:-:S05]  /*1b90*/  UMOV UR26, 0x20 ;  /* 0x00000020001a7882 */ /* 0x000fca0000000000 */
.L_x_33:
[----:B------:R-:W-:Y:S01]  /*1ba0*/  ULEA UR5, UR6, UR21, 0x3 ;  /* 0x0000001506057291 */ /* 0x000fe2000f8e18ff */
[----:B--2---:R-:W-:Y:S01]  /*1bb0*/  @P4 MOV R2, 0x10000 ;  /* 0x0001000000024802 */ /* 0x004fe20000000f00 */
[----:B--23--:R-:W-:Y:S10]  /*1bc0*/  @P1 BRA `(.L_x_26) ;  /* 0x00000000000c1947 */ /* 0x00cff40003800000 */
[----:B------:R-:W-:-:S04]  /*1bd0*/  SHF.L.U32 R3, R12, 0x1f, RZ ;  /* 0x0000001f0c037819 */ /* 0x000fc800000006ff */
[----:B------:R-:W2:Y:S02]  /*1be0*/  SYNCS.PHASECHK.TRANS64.TRYWAIT P0, [UR5+0x28], R3 ;  /* 0x00002803ff0075a7 */ /* 0x000ea40008001105 */
[----:B--2---:R-:W-:Y:S05]  /*1bf0*/  @!P0 BRA `(.L_x_27) ;  /* 0x00000078008c8947 */ /* 0x004fea0003800000 */
.L_x_26:
[----:B------:R2:W-:Y:S01]  /*1c00*/  @P4 SYNCS.ARRIVE.TRANS64 RZ, [UR5], R2 ;  /* 0x00000002ffff49a7 */ /* 0x0005e20008000005 */
[----:B------:R-:W-:Y:S02]  /*1c10*/  ULOP3.LUT UR4, UR38, 0x2, URZ, 0xfc, !UPT ;  /* 0x0000000226047892 */ /* 0x000fe4000f8efcff */
[----:B------:R-:W-:Y:S02]  /*1c20*/  UIADD3 UR30, UPT, UPT, UR30, 0x1, URZ ;  /* 0x000000011e1e7890 */ /* 0x000fe4000fffe0ff */
[----:B------:R-:W-:Y:S02]  /*1c30*/  UISETP.NE.AND UP0, UPT, UR4, 0x2, UPT ;  /* 0x000000020400788c */ /* 0x000fe4000bf05270 */
[----:B------:R-:W-:-:S07]  /*1c40*/  UISETP.NE.AND UP2, UPT, UR30, 0x1, UPT ;  /* 0x000000011e00788c */ /* 0x000fce000bf45270 */
[----:B------:R-:W-:Y:S05]  /*1c50*/  BRA.U UP0, `(.L_x_28) ;  /* 0x0000000100047547 */ /* 0x000fea000b800000 */
[----:B------:R-:W-:Y:S05]  /*1c60*/  BPT.TRAP 0x1 ;  /* 0x000000040000795c */ /* 0x000fea0000300000 */
.L_x_28:
[----:B------:R-:W-:Y:S04]  /*1c70*/  BSSY.RECONVERGENT B0, `(.L_x_29) ;  /* 0x0000003000007945 */ /* 0x000fe80003800200 */
[----:B------:R-:W-:Y:S05]  /*1c80*/  @!P3 BRA `(.L_x_30) ;  /* 0x000000000004b947 */ /* 0x000fea0003800000 */
[----:B------:R-:W-:Y:S05]  /*1c90*/  BPT.TRAP 0x1 ;  /* 0x000000040000795c */ /* 0x000fea0000300000 */
.L_x_30:
[----:B------:R-:W-:Y:S05]  /*1ca0*/  BSYNC.RECONVERGENT B0 ;  /* 0x0000000000007941 */ /* 0x000fea0003800200 */
.L_x_29:
[----:B------:R-:W-:Y:S01]  /*1cb0*/  UIADD3 UR4, UPT, UPT, UR6, 0x1, URZ ;  /* 0x0000000106047890 */ /* 0x000fe2000fffe0ff */
[----:B------:R-:W-:Y:S01]  /*1cc0*/  BSSY.RECONVERGENT B0, `(.L_x_31) ;  /* 0x000002a000007945 */ /* 0x000fe20003800200 */
[----:B------:R-:W-:Y:S02]  /*1cd0*/  ELECT P0, URZ, PT ;  /* 0x0000000000ff782f */ /* 0x000fe40003800000 */
[----:B------:R-:W-:-:S04]  /*1ce0*/  UISETP.NE.AND UP0, UPT, UR4, 0x5, UPT ;  /* 0x000000050400788c */ /* 0x000fc8000bf05270 */
[----:B------:R-:W-:Y:S02]  /*1cf0*/  USEL UR7, URZ, 0x1, UP0 ;  /* 0x00000001ff077887 */ /* 0x000fe40008000000 */
[----:B------:R-:W-:-:S04]  /*1d00*/  USEL UR29, UR4, URZ, UP0 ;  /* 0x000000ff041d7287 */ /* 0x000fc80008000000 */
[----:B------:R-:W-:Y:S01]  /*1d10*/  ULEA UR4, UR29, UR21, 0x3 ;  /* 0x000000151d047291 */ /* 0x000fe2000f8e18ff */
[----:B------:R-:W-:-:S04]  /*1d20*/  LOP3.LUT R12, R12, UR7, RZ, 0x3c, !PT ;  /* 0x000000070c0c7c12 */ /* 0x000fc8000f8e3cff */
[----:B-1----:R-:W-:-:S04]  /*1d30*/  SHF.L.U32 R0, R12, 0x1f, RZ ;  /* 0x0000001f0c007819 */ /* 0x002fc800000006ff */
[----:B------:R1:W3:Y:S01]  /*1d40*/  SYNCS.PHASECHK.TRANS64.TRYWAIT P1, [UR4+0x28], R0 ;  /* 0x00002800ff0075a7 */ /* 0x0002e20008021104 */
[----:B------:R-:W-:Y:S05]  /*1d50*/  @!P0 BRA `(.L_x_32) ;  /* 0x0000000000808947 */ /* 0x000fea0003800000 */
[----:B------:R-:W-:Y:S02]  /*1d60*/  USHF.L.U32 UR4, UR6, 0xe, URZ ;  /* 0x0000000e06047899 */ /* 0x000fe400080006ff */
[----:B------:R-:W-:Y:S02]  /*1d70*/  UIADD3 UR22, UP1, UPT, UR42, 0x80, URZ ;  /* 0x000000802a167890 */ /* 0x000fe4000ff3e0ff */
[----:B------:R-:W-:Y:S02]  /*1d80*/  ULEA UR24, UR37, UR4, 0x2 ;  /* 0x0000000425187291 */ /* 0x000fe4000f8e10ff */
[----:B------:R-:W-:Y:S02]  /*1d90*/  UIADD3 UR14, UP0, UPT, UR42, 0x180, URZ ;  /* 0x000001802a0e7890 */ /* 0x000fe4000ff1e0ff */
[----:B------:R-:W-:Y:S02]  /*1da0*/  UIADD3 UR24, UPT, UPT, UR21, UR24, URZ ;  /* 0x0000001815187290 */ /* 0x000fe4000fffe0ff */
[----:B------:R-:W-:-:S02]  /*1db0*/  UIADD3 UR4, UPT, UPT, UR21, UR4, URZ ;  /* 0x0000000415047290 */ /* 0x000fc4000fffe0ff */
[----:B------:R-:W-:Y:S02]  /*1dc0*/  UIADD3 UR34, UPT, UPT, UR26, -0x20, URZ ;  /* 0xffffffe01a227890 */ /* 0x000fe4000fffe0ff */
[----:B------:R-:W-:Y:S02]  /*1dd0*/  ULOP3.LUT UR33, UR5, 0xfefffff8, URZ, 0xc0, !UPT ;  /* 0xfefffff805217892 */ /* 0x000fe4000f8ec0ff */
[----:B------:R-:W-:Y:S02]  /*1de0*/  UIADD3.X UR23, UPT, UPT, URZ, UR43, URZ, UP1, !UPT ;  /* 0x0000002bff177290 */ /* 0x000fe40008ffe4ff */
[----:B------:R-:W-:Y:S02]  /*1df0*/  UIADD3 UR32, UPT, UPT, UR24, 0x8400, URZ ;  /* 0x0000840018207890 */ /* 0x000fe4000fffe0ff */
[----:B------:R-:W-:Y:S02]  /*1e00*/  UPRMT UR7, URZ, 0x5410, UR31 ;  /* 0x00005410ff077896 */ /* 0x000fe4000800001f */
[----:B------:R-:W-:-:S02]  /*1e10*/  UIADD3 UR24, UPT, UPT, UR24, 0xa400, URZ ;  /* 0x0000a40018187890 */ /* 0x000fc4000fffe0ff */
[----:B------:R-:W-:Y:S02]  /*1e20*/  UIADD3.X UR15, UPT, UPT, URZ, UR43, URZ, UP0, !UPT ;  /* 0x0000002bff0f7290 */ /* 0x000fe400087fe4ff */
[----:B------:R-:W-:Y:S02]  /*1e30*/  UIADD3 UR16, UPT, UPT, UR4, 0x1c400, URZ ;  /* 0x0001c40004107890 */ /* 0x000fe4000fffe0ff */
[----:B------:R-:W-:Y:S01]  /*1e40*/  UIADD3 UR8, UPT, UPT, UR4, 0x1e400, URZ ;  /* 0x0001e40004087890 */ /* 0x000fe2000fffe0ff */
[----:B------:R-:W-:Y:S01]  /*1e50*/  UMOV UR40, 0x0 ;  /* 0x0000000000287882 */ /* 0x000fe20000000000 */
[----:B------:R-:W-:Y:S01]  /*1e60*/  UMOV UR41, 0x10000000 ;  /* 0x1000000000297882 */ /* 0x000fe20000000000 */
[----:B------:R-:W-:Y:S01]  /*1e70*/  UMOV UR27, UR35 ;  /* 0x00000023001b7c82 */ /* 0x000fe20008000000 */
[----:B------:R-:W-:Y:S01]  /*1e80*/  UMOV UR28, UR36 ;  /* 0x00000024001c7c82 */ /* 0x000fe20008000000 */
[----:B------:R-:W-:Y:S01]  /*1e90*/  UMOV UR25, UR33 ;  /* 0x0000002100197c82 */ /* 0x000fe20008000000 */
[----:B------:R-:W-:Y:S01]  /*1ea0*/  UMOV UR20, UR36 ;  /* 0x0000002400147c82 */ /* 0x000fe20008000000 */
[----:B------:R-:W-:Y:S01]  /*1eb0*/  UMOV UR17, UR33 ;  /* 0x0000002100117c82 */ /* 0x000fe20008000000 */
[----:B------:R-:W-:Y:S01]  /*1ec0*/  UMOV UR18, UR34 ;  /* 0x0000002200127c82 */ /* 0x000fe20008000000 */
[----:B------:R4:W-:Y:S01]  /*1ed0*/  UTMALDG.3D.MULTICAST.2CTA [UR32], [UR22], UR7, desc[UR40] ;  /* 0x00002820160073b4 */ /* 0x0009e20008211807 */
[----:B------:R-:W-:Y:S01]  /*1ee0*/  UMOV UR10, UR26 ;  /* 0x0000001a000a7c82 */ /* 0x000fe20008000000 */
[----:B------:R-:W-:Y:S01]  /*1ef0*/  UMOV UR11, UR19 ;  /* 0x00000013000b7c82 */ /* 0x000fe20008000000 */
[----:B------:R-:W-:Y:S01]  /*1f00*/  UMOV UR12, UR36 ;  /* 0x00000024000c7c82 */ /* 0x000fe20008000000 */
[----:B------:R-:W-:Y:S01]  /*1f10*/  UMOV UR9, UR33 ;  /* 0x0000002100097c82 */ /* 0x000fe20008000000 */
[----:B------:R4:W-:Y:S01]  /*1f20*/  UTMALDG.3D.MULTICAST.2CTA [UR24], [UR22], UR7, desc[UR40] ;  /* 0x00002818160073b4 */ /* 0x0009e20008211807 */
[----:B------:R4:W-:Y:S01]  /*1f30*/  UTMALDG.3D.2CTA [UR16], [UR14], desc[UR40] ;  /* 0x000028100e0075b4 */ /* 0x0009e20008211000 */
[----:B------:R4:W-:Y:S02]  /*1f40*/  UTMALDG.3D.2CTA [UR8], [UR14], desc[UR40] ;  /* 0x000028080e0075b4 */ /* 0x0009e40008211000 */
[----:B----4-:R-:W-:Y:S01]  /*1f50*/  NOP ;  /* 0x0000000000007918 */ /* 0x010fe20000000000 */
.L_x_32:
[----:B------:R-:W-:Y:S05]  /*1f60*/  BSYNC.RECONVERGENT B0 ;  /* 0x0000000000007941 */ /* 0x000fea0003800200 */
.L_x_31:
[----:B------:R-:W-:Y:S01]  /*1f70*/  UIADD3 UR26, UPT, UPT, UR26, 0x40, URZ ;  /* 0x000000401a1a7890 */ /* 0x000fe2000fffe0ff */
[----:B------:R-:W-:Y:S01]  /*1f80*/  UMOV UR6, UR29 ;  /* 0x0000001d00067c82 */ /* 0x000fe20008000000 */
[----:B------:R-:W-:Y:S01]  /*1f90*/  UMOV UR13, UR39 ;  /* 0x00000027000d7c82 */ /* 0x000fe20008000000 */
[----:B------:R-:W-:Y:S09]  /*1fa0*/  BRA.U UP2, `(.L_x_33) ;  /* 0xfffffff902fc7547 */ /* 0x000ff2000b83ffff */
.L_x_25:
[----:B------:R-:W-:Y:S01]  /*1fb0*/  ULEA UR4, UR29, UR21, 0x3 ;  /* 0x000000151d047291 */ /* 0x000fe2000f8e18ff */
[----:B-1----:R-:W-:Y:S01]  /*1fc0*/  SHF.L.U32 R0, R12, 0x1f, RZ ;  /* 0x0000001f0c007819 */ /* 0x002fe200000006ff */
[----:B------:R-:W-:Y:S01]  /*1fd0*/  @!P2 SYNCS.ARRIVE.TRANS64.A1T0 RZ, [UR21+0x98], RZ ;  /* 0x000098ffffffa9a7 */ /* 0x000fe20008100015 */
[----:B------:R-:W-:-:S06]  /*1fe0*/  UISETP.GT.AND UP0, UPT, UR51, UR50, UPT ;  /* 0x000000323300728c */ /* 0x000fcc000bf04270 */
[----:B--23--:R1:W2:Y:S03]  /*1ff0*/  SYNCS.PHASECHK.TRANS64.TRYWAIT P1, [UR4+0x28], R0 ;  /* 0x00002800ff0075a7 */ /* 0x00c2a60008021104 */
[----:B------:R-:W-:Y:S05]  /*2000*/  BRA.U !UP0, `(.L_x_34) ;  /* 0x0000000508087547 */ /* 0x000fea000b800000 */
[----:B------:R-:W-:Y:S01]  /*2010*/  UIADD3 UR30, UPT, UPT, UR54, UR13, URZ ;  /* 0x0000000d361e7290 */ /* 0x000fe2000fffe0ff */
[----:B------:R-:W-:-:S11]  /*2020*/  UMOV UR7, UR29 ;  /* 0x0000001d00077c82 */ /* 0x000fd60008000000 */
.L_x_42:
[----:B------:R-:W-:Y:S01]  /*2030*/  ULEA UR6, UR7, UR21, 0x3 ;  /* 0x0000001507067291 */ /* 0x000fe2000f8e18ff */
[----:B--2---:R-:W-:Y:S01]  /*2040*/  @P4 MOV R2, 0x10000 ;  /* 0x0001000000024802 */ /* 0x004fe20000000f00 */
[----:B--23--:R-:W-:Y:S10]  /*2050*/  @P1 BRA `(.L_x_35) ;  /* 0x00000000000c1947 */ /* 0x00cff40003800000 */
[----:B------:R-:W-:-:S04]  /*2060*/  SHF.L.U32 R3, R12, 0x1f, RZ ;  /* 0x0000001f0c037819 */ /* 0x000fc800000006ff */
[----:B------:R-:W2:Y:S02]  /*2070*/  SYNCS.PHASECHK.TRANS64.TRYWAIT P0, [UR6+0x28], R3 ;  /* 0x00002803ff0075a7 */ /* 0x000ea40008001106 */
[----:B--2---:R-:W-:Y:S05]  /*2080*/  @!P0 BRA `(.L_x_36) ;  /* 0x0000007400808947 */ /* 0x004fea0003800000 */
.L_x_35:
[----:B------:R2:W-:Y:S01]  /*2090*/  @P4 SYNCS.ARRIVE.TRANS64 RZ, [UR6], R2 ;  /* 0x00000002ffff49a7 */ /* 0x0005e20008000006 */
[----:B------:R-:W-:-:S04]  /*20a0*/  ULOP3.LUT UR4, UR38, 0x2, URZ, 0xfc, !UPT ;  /* 0x0000000226047892 */ /* 0x000fc8000f8efcff */
[----:B------:R-:W-:-:S09]  /*20b0*/  UISETP.NE.AND UP0, UPT, UR4, 0x2, UPT ;  /* 0x000000020400788c */ /* 0x000fd2000bf05270 */
[----:B------:R-:W-:Y:S05]  /*20c0*/  BRA.U UP0, `(.L_x_37) ;  /* 0x0000000100047547 */ /* 0x000fea000b800000 */
[----:B------:R-:W-:Y:S05]  /*20d0*/  BPT.TRAP 0x1 ;  /* 0x000000040000795c */ /* 0x000fea0000300000 */
.L_x_37:
[----:B------:R-:W-:Y:S04]  /*20e0*/  BSSY.RECONVERGENT B0, `(.L_x_38) ;  /* 0x0000003000007945 */ /* 0x000fe80003800200 */
[----:B------:R-:W-:Y:S05]  /*20f0*/  @!P3 BRA `(.L_x_39) ;  /* 0x000000000004b947 */ /* 0x000fea0003800000 */
[----:B------:R-:W-:Y:S05]  /*2100*/  BPT.TRAP 0x1 ;  /* 0x000000040000795c */ /* 0x000fea0000300000 */
.L_x_39:
[----:B------:R-:W-:Y:S05]  /*2110*/  BSYNC.RECONVERGENT B0 ;  /* 0x0000000000007941 */ /* 0x000fea0003800200 */
.L_x_38:
        /* <DEDUP_REMOVED lines=14> */
[----:B------:R-:W-:Y:S02]  /*2200*/  USHF.L.U32 UR34, UR13, 0x6, URZ ;  /* 0x000000060d227899 */ /* 0x000fe400080006ff */
[----:B------:R-:W-:Y:S02]  /*2210*/  UIADD3 UR24, UPT, UPT, UR21, UR24, URZ ;  /* 0x0000001815187290 */ /* 0x000fe4000fffe0ff */
[----:B------:R-:W-:-:S02]  /*2220*/  UIADD3 UR22, UP0, UPT, UR42, 0x180, URZ ;  /* 0x000001802a167890 */ /* 0x000fc4000ff1e0ff */
[----:B------:R-:W-:Y:S02]  /*2230*/  UIADD3 UR4, UPT, UPT, UR21, UR4, URZ ;  /* 0x0000000415047290 */ /* 0x000fe4000fffe0ff */
[----:B------:R-:W-:Y:S02]  /*2240*/  ULOP3.LUT UR33, UR6, 0xfefffff8, URZ, 0xc0, !UPT ;  /* 0xfefffff806217892 */ /* 0x000fe4000f8ec0ff */
[----:B------:R-:W-:Y:S02]  /*2250*/  UIADD3.X UR15, UPT, UPT, URZ, UR43, URZ, UP1, !UPT ;  /* 0x0000002bff0f7290 */ /* 0x000fe40008ffe4ff */
[----:B------:R-:W-:Y:S02]  /*2260*/  UIADD3 UR32, UPT, UPT, UR24, 0x8400, URZ ;  /* 0x0000840018207890 */ /* 0x000fe4000fffe0ff */
[----:B------:R-:W-:Y:S02]  /*2270*/  UPRMT UR5, URZ, 0x5410, UR31 ;  /* 0x00005410ff057896 */ /* 0x000fe4000800001f */
[----:B------:R-:W-:-:S02]  /*2280*/  UIADD3 UR26, UPT, UPT, UR34, 0x20, URZ ;  /* 0x00000020221a7890 */ /* 0x000fc4000fffe0ff */
[----:B------:R-:W-:Y:S02]  /*2290*/  UIADD3 UR24, UPT, UPT, UR24, 0xa400, URZ ;  /* 0x0000a40018187890 */ /* 0x000fe4000fffe0ff */
        /* <DEDUP_REMOVED lines=20> */
.L_x_41:
[----:B------:R-:W-:Y:S05]  /*23e0*/  BSYNC.RECONVERGENT B0 ;  /* 0x0000000000007941 */ /* 0x000fea0003800200 */
.L_x_40:
[----:B------:R-:W-:Y:S01]  /*23f0*/  UIADD3 UR13, UPT, UPT, UR13, 0x1, URZ ;  /* 0x000000010d0d7890 */ /* 0x000fe2000fffe0ff */
[----:B------:R-:W-:-:S03]  /*2400*/  UMOV UR7, UR29 ;  /* 0x0000001d00077c82 */ /* 0x000fc60008000000 */
[----:B------:R-:W-:-:S09]  /*2410*/  UISETP.NE.AND UP0, UPT, UR13, UR30, UPT ;  /* 0x0000001e0d00728c */ /* 0x000fd2000bf05270 */
[----:B------:R-:W-:Y:S05]  /*2420*/  BRA.U UP0, `(.L_x_42) ;  /* 0xfffffffd00007547 */ /* 0x000fea000b83ffff */
.L_x_34:
[C---:B------:R-:W-:Y:S01]  /*2430*/  LEA R3, R11.reuse, UR21, 0x3 ;  /* 0x000000150b037c11 */ /* 0x040fe2000f8e18ff */
[----:B------:R-:W-:Y:S01]  /*2440*/  NOP ;  /* 0x0000000000007918 */ /* 0x000fe20000000000 */
[----:B-1----:R-:W-:Y:S02]  /*2450*/  SHF.L.U32 R0, R10, 0x1f, RZ ;  /* 0x0000001f0a007819 */ /* 0x002fe400000006ff */
[----:B------:R-:W-:Y:S02]  /*2460*/  LEA R5, R11, UR21, 0x4 ;  /* 0x000000150b057c11 */ /* 0x000fe4000f8e20ff */
[----:B------:R-:W1:Y:S02]  /*2470*/  SYNCS.PHASECHK.TRANS64.TRYWAIT P0, [R3+URZ+0xa0], R0 ;  /* 0x0000a000030075a7 */ /* 0x000e6400080011ff */
[----:B-1----:R-:W-:Y:S05]  /*2480*/  @!P0 BRA `(.L_x_43) ;  /* 0x0000007000988947 */ /* 0x002fea0003800000 */
.L_x_157:
[----:B------:R-:W4:Y:S01]  /*2490*/  LDS.128 R4, [R5+0x130] ;  /* 0x0001300005047984 */ /* 0x000f220000000c00 */
[----:B------:R-:W-:Y:S01]  /*24a0*/  UISETP.GE.AND UP0, UPT, UR45, 0x1, UPT ;  /* 0x000000012d00788c */ /* 0x000fe2000bf06270 */
[----:B------:R-:W-:Y:S01]  /*24b0*/  @!PT LDS RZ, [RZ] ;  /* 0x00000000fffff984 */ /* 0x000fe20000000800 */
[----:B------:R-:W-:Y:S01]  /*24c0*/  @!PT LDS RZ, [RZ] ;  /* 0x00000000fffff984 */ /* 0x000fe20000000800 */
[----:B------:R-:W-:Y:S01]  /*24d0*/  @!PT LDS RZ, [RZ] ;  /* 0x00000000fffff984 */ /* 0x000fe20000000800 */
[----:B------:R-:W-:Y:S01]  /*24e0*/  @!PT LDS RZ, [RZ] ;  /* 0x00000000fffff984 */ /* 0x000fe20000000800 */
[----:B------:R1:W-:Y:S06]  /*24f0*/  MEMBAR.ALL.CTA ;  /* 0x0000000000007992 */ /* 0x0003ec0000008000 */
[----:B-1----:R-:W1:Y:S01]  /*2500*/  FENCE.VIEW.ASYNC.S ;  /* 0x00000000000073c6 */ /* 0x002e620000000000 */
[----:B----4-:R-:W-:-:S13]  /*2510*/  LOP3.LUT P0, RZ, R6, 0x1, RZ, 0xc0, !PT ;  /* 0x0000000106ff7812 */ /* 0x010fda000780c0ff */
[----:B-1----:R-:W-:Y:S01]  /*2520*/  VOTEU.ANY UP1, P0 ;  /* 0x0000000000ff7886 */ /* 0x002fe20000020100 */
[----:B------:R-:W-:-:S13]  /*2530*/  PLOP3.LUT P0, PT, PT, PT, UP1, 0x80, 0x8 ;  /* 0x000000000008781c */ /* 0x000fda0003f0f018 */
[----:B------:R-:W-:Y:S02]  /*2540*/  @P0 LOP3.LUT R0, R5, 0xffff, RZ, 0xc0, !PT ;  /* 0x0000ffff05000812 */ /* 0x000fe400078ec0ff */
[----:B--2---:R-:W-:Y:S02]  /*2550*/  @P0 MOV R2, R4 ;  /* 0x0000000400020202 */ /* 0x004fe40000000f00 */
[----:B------:R-:W-:Y:S01]  /*2560*/  @P0 R2UR UR5, R0 ;  /* 0x00000000000502ca */ /* 0x000fe200000e0000 */
[----:B------:R-:W-:Y:S01]  /*2570*/  VIADD R0, R3, 0xb0 ;  /* 0x000000b003007836 */ /* 0x000fe20000000000 */
[----:B------:R-:W-:Y:S02]  /*2580*/  @P0 SHF.R.U32.HI R4, RZ, 0x10, R5 ;  /* 0x00000010ff040819 */ /* 0x000fe40000011605 */
[----:B------:R-:W-:Y:S02]  /*2590*/  @P0 R2UR UR6, R2 ;  /* 0x00000000020602ca */ /* 0x000fe400000e0000 */
[----:B------:R-:W-:-:S02]  /*25a0*/  PRMT R0, RZ, 0x654, R0 ;  /* 0x00000654ff007816 */ /* 0x000fc40000000000 */
[----:B------:R-:W-:Y:S02]  /*25b0*/  @P0 R2UR UR4, R4 ;  /* 0x00000000040402ca */ /* 0x000fe400000e0000 */
[----:B------:R1:W-:Y:S03]  /*25c0*/  SYNCS.ARRIVE.TRANS64.RED.A1T0 RZ, [R0+URZ], RZ ;  /* 0x000000ff00ff79a7 */ /* 0x0003e600081004ff */
[----:B------:R-:W-:-:S04]  /*25d0*/  @UP1 UMOV UR44, UR5 ;  /* 0x00000005002c1c82 */ /* 0x000fc80008000000 */
[----:B------:R-:W-:-:S04]  /*25e0*/  @UP1 UMOV UR46, UR6 ;  /* 0x00000006002e1c82 */ /* 0x000fc80008000000 */
[----:B------:R-:W-:Y:S01]  /*25f0*/  @UP1 UMOV UR36, UR4 ;  /* 0x0000000400241c82 */ /* 0x000fe20008000000 */
[----:B------:R-:W-:Y:S05]  /*2600*/  BRA.U !UP0, `(.L_x_44) ;  /* 0x0000000108d47547 */ /* 0x000fea000b800000 */
[----:B------:R-:W2:Y:S01]  /*2610*/  LDCU.128 UR12, c[0x0][0xb10] ;  /* 0x00016200ff0c77ac */ /* 0x000ea20008000c00 */
[----:B------:R-:W4:Y:S01]  /*2620*/  LDCU UR22, c[0x0][0xb20] ;  /* 0x00016400ff1677ac */ /* 0x000f220008000800 */
[----:B------:R-:W3:Y:S01]  /*2630*/  LDCU UR20, c[0x0][0xb0c] ;  /* 0x00016180ff1477ac */ /* 0x000ee20008000800 */
[----:B------:R-:W1:Y:S01]  /*2640*/  LDCU.64 UR8, c[0x0][0xb28] ;  /* 0x00016500ff0877ac */ /* 0x000e620008000a00 */
[----:B------:R-:W-:Y:S02]  /*2650*/  UISETP.NE.AND UP3, UPT, UR45, 0x1, UPT ;  /* 0x000000012d00788c */ /* 0x000fe4000bf65270 */
[----:B--2---:R-:W-:Y:S02]  /*2660*/  UIMAD.WIDE.U32 UR6, UR48, UR15, URZ ;  /* 0x0000000f300672a5 */ /* 0x004fe4000f8e00ff */
[----:B------:R-:W-:Y:S02]  /*2670*/  UIMAD.WIDE.U32 UR4, UR49, UR12, URZ ;  /* 0x0000000c310472a5 */ /* 0x000fe4000f8e00ff */
[----:B------:R-:W-:-:S02]  /*2680*/  UISETP.NE.AND UP0, UPT, UR14, 0x1, UPT ;  /* 0x000000010e00788c */ /* 0x000fc4000bf05270 */
[----:B------:R-:W-:Y:S01]  /*2690*/  UIMAD.WIDE.U32 UR18, UR44, UR15, URZ ;  /* 0x0000000f2c1272a5 */ /* 0x000fe2000f8e00ff */
[----:B------:R-:W-:Y:S02]  /*26a0*/  UMOV UR6, UR7 ;  /* 0x0000000700067c82 */ /* 0x000fe40008000000 */
[----:B------:R-:W-:Y:S01]  /*26b0*/  UMOV UR4, UR5 ;  /* 0x0000000500047c82 */ /* 0x000fe20008000000 */
[----:B----4-:R-:W-:Y:S02]  /*26c0*/  USHF.R.U32.HI UR6, URZ, UR22, UR6 ;  /* 0x00000016ff067299 */ /* 0x010fe40008011606 */
[----:B---3--:R-:W-:Y:S02]  /*26d0*/  UISETP.NE.AND UP2, UPT, UR20, 0x1, UPT ;  /* 0x000000011400788c */ /* 0x008fe4000bf45270 */
[----:B------:R-:W-:Y:S02]  /*26e0*/  USHF.R.U32.HI UR4, URZ, UR13, UR4 ;  /* 0x0000000dff047299 */ /* 0x000fe40008011604 */
[----:B------:R-:W-:-:S02]  /*26f0*/  USEL UR5, UR48, UR6, !UP0 ;  /* 0x0000000630057287 */ /* 0x000fc4000c000000 */
[----:B------:R-:W-:Y:S02]  /*2700*/  USEL UR6, UR49, UR4, !UP2 ;  /* 0x0000000431067287 */ /* 0x000fe4000d000000 */
[----:B-1----:R-:W-:Y:S01]  /*2710*/  UIMAD.WIDE.U32 UR10, UR5, UR8, URZ ;  /* 0x00000008050a72a5 */ /* 0x002fe2000f8e00ff */
[----:B------:R-:W-:Y:S01]  /*2720*/  UMOV UR4, UR19 ;  /* 0x0000001300047c82 */ /* 0x000fe20008000000 */
[----:B------:R-:W-:Y:S02]  /*2730*/  UIMAD.WIDE.U32 UR16, UR46, UR12, URZ ;  /* 0x0000000c2e1072a5 */ /* 0x000fe4000f8e00ff */
[----:B------:R-:W-:-:S03]  /*2740*/  UIMAD.WIDE.U32 UR18, UR6, UR8, URZ ;  /* 0x00000008061272a5 */ /* 0x000fc6000f8e00ff */
[----:B------:R-:W-:Y:S01]  /*2750*/  UMOV UR10, UR11 ;  /* 0x0000000b000a7c82 */ /* 0x000fe20008000000 */
[----:B------:R-:W-:Y:S02]  /*2760*/  USHF.R.U32.HI UR4, URZ, UR22, UR4 ;  /* 0x00000016ff047299 */ /* 0x000fe40008011604 */
[----:B------:R-:W-:Y:S01]  /*2770*/  @UP3 USHF.R.U32.HI UR5, URZ, UR9, UR10 ;  /* 0x00000009ff053299 */ /* 0x000fe2000801160a */
[----:B------:R-:W-:Y:S01]  /*2780*/  UMOV UR16, UR17 ;  /* 0x0000001100107c82 */ /* 0x000fe20008000000 */
[----:B------:R-:W-:Y:S01]  /*2790*/  UMOV UR18, UR19 ;  /* 0x0000001300127c82 */ /* 0x000fe20008000000 */
[----:B------:R-:W-:Y:S02]  /*27a0*/  USHF.R.U32.HI UR13, URZ, UR13, UR16 ;  /* 0x0000000dff0d7299 */ /* 0x000fe40008011610 */
[----:B------:R-:W-:Y:S02]  /*27b0*/  USEL UR4, UR44, UR4, !UP0 ;  /* 0x000000042c047287 */ /* 0x000fe4000c000000 */
[----:B------:R-:W-:-:S02]  /*27c0*/  @UP3 USHF.R.U32.HI UR6, URZ, UR9, UR18 ;  /* 0x00000009ff063299 */ /* 0x000fc40008011612 */
[----:B------:R-:W-:Y:S02]  /*27d0*/  UIMAD UR7, UR45, UR5, URZ ;  /* 0x000000052d0772a4 */ /* 0x000fe4000f8e02ff */
[----:B------:R-:W-:Y:S02]  /*27e0*/  USEL UR5, UR46, UR13, !UP2 ;  /* 0x0000000d2e057287 */ /* 0x000fe4000d000000 */
[----:B------:R-:W-:Y:S02]  /*27f0*/  UIMAD UR10, UR45, UR6, URZ ;  /* 0x000000062d0a72a4 */ /* 0x000fe4000f8e02ff */
[----:B------:R-:W-:Y:S02]  /*2800*/  UISETP.GE.AND UP0, UPT, UR4, UR7, UPT ;  /* 0x000000070400728c */ /* 0x000fe4000bf06270 */
[----:B------:R-:W-:Y:S02]  /*2810*/  UIMAD.WIDE.U32 UR12, UR4, UR8, URZ ;  /* 0x00000008040c72a5 */ /* 0x000fe4000f8e00ff */
[----:B------:R-:W-:-:S02]  /*2820*/  UISETP.GE.OR UP0, UPT, UR5, UR10, UP0 ;  /* 0x0000000a0500728c */ /* 0x000fc40008706670 */
        /* <DEDUP_REMOVED lines=19> */
.L_x_44:
[----:B------:R-:W2:Y:S02]  /*2960*/  LDCU UR4, c[0x0][0xb30] ;  /* 0x00016600ff0477ac */ /* 0x000ea40008000800 */
[----:B--2---:R-:W-:-:S09]  /*2970*/  UISETP.NE.AND UP0, UPT, UR4, 0x1, UPT ;  /* 0x000000010400788c */ /* 0x004fd2000bf05270 */
[----:B------:R-:W-:Y:S05]  /*2980*/  BRA.U UP0, `(.L_x_45) ;  /* 0x0000000100447547 */ /* 0x000fea000b800000 */
[----:B------:R-:W2:Y:S01]  /*2990*/  LDCU.128 UR8, c[0x0][0xb10] ;  /* 0x00016200ff0877ac */ /* 0x000ea20008000c00 */
[----:B------:R-:W4:Y:S01]  /*29a0*/  LDCU UR12, c[0x0][0xb0c] ;  /* 0x00016180ff0c77ac */ /* 0x000f220008000800 */
[----:B------:R-:W1:Y:S01]  /*29b0*/  LDCU UR13, c[0x0][0xb20] ;  /* 0x00016400ff0d77ac */ /* 0x000e620008000800 */
[----:B--2---:R-:W-:Y:S02]  /*29c0*/  UIMAD.WIDE.U32 UR6, UR46, UR8, URZ ;  /* 0x000000082e0672a5 */ /* 0x004fe4000f8e00ff */
[----:B------:R-:W-:Y:S02]  /*29d0*/  UIMAD.WIDE.U32 UR4, UR44, UR11, URZ ;  /* 0x0000000b2c0472a5 */ /* 0x000fe4000f8e00ff */
[----:B----4-:R-:W-:Y:S02]  /*29e0*/  UISETP.NE.AND UP2, UPT, UR12, 0x1, UPT ;  /* 0x000000010c00788c */ /* 0x010fe4000bf45270 */
[----:B------:R-:W-:Y:S01]  /*29f0*/  UISETP.NE.AND UP0, UPT, UR10, 0x1, UPT ;  /* 0x000000010a00788c */ /* 0x000fe2000bf05270 */
[----:B------:R-:W-:-:S02]  /*2a00*/  UMOV UR6, UR7 ;  /* 0x0000000700067c82 */ /* 0x000fc40008000000 */
[----:B------:R-:W-:Y:S01]  /*2a10*/  UMOV UR4, UR5 ;  /* 0x0000000500047c82 */ /* 0x000fe20008000000 */
[----:B------:R-:W-:Y:S02]  /*2a20*/  USHF.R.U32.HI UR9, URZ, UR9, UR6 ;  /* 0x00000009ff097299 */ /* 0x000fe40008011606 */
[----:B-1----:R-:W-:Y:S02]  /*2a30*/  USHF.R.U32.HI UR4, URZ, UR13, UR4 ;  /* 0x0000000dff047299 */ /* 0x002fe40008011604 */
[----:B------:R-:W-:Y:S02]  /*2a40*/  USEL UR5, UR46, UR9, !UP2 ;  /* 0x000000092e057287 */ /* 0x000fe4000d000000 */
[----:B------:R-:W-:-:S04]  /*2a50*/  USEL UR4, UR44, UR4, !UP0 ;  /* 0x000000042c047287 */ /* 0x000fc8000c000000 */
[----:B------:R-:W-:Y:S02]  /*2a60*/  UIADD3 UR6, UPT, UPT, UR5, -UR4, URZ ;  /* 0x8000000405067290 */ /* 0x000fe4000fffe0ff */
[----:B------:R-:W-:Y:S02]  /*2a70*/  UIADD3 UR4, UPT, UPT, -UR5, UR4, URZ ;  /* 0x0000000405047290 */ /* 0x000fe4000fffe1ff */
[----:B------:R-:W-:Y:S02]  /*2a80*/  UIMAD UR44, UR6, UR10, UR44 ;  /* 0x0000000a062c72a4 */ /* 0x000fe4000f8e022c */
[----:B------:R-:W-:-:S12]  /*2a90*/  UIMAD UR46, UR4, UR12, UR46 ;  /* 0x0000000c042e72a4 */ /* 0x000fd8000f8e022e */
.L_x_45:
[----:B------:R-:W-:Y:S01]  /*2aa0*/  VIADD R11, R11, 0x1 ;  /* 0x000000010b0b7836 */ /* 0x000fe20000000000 */
[----:B------:R-:W-:Y:S01]  /*2ab0*/  R2UR UR4, R58 ;  /* 0x000000003a0472ca */ /* 0x000fe200000e0000 */
[----:B------:R-:W-:Y:S01]  /*2ac0*/  UIADD3 UR24, UPT, UPT, UR44, UR63, URZ ;  /* 0x0000003f2c187290 */ /* 0x000fe2000fffe0ff */
[----:B------:R-:W-:Y:S02]  /*2ad0*/  PLOP3.LUT P2, PT, PT, PT, PT, 0x80, 0x8 ;  /* 0x000000000008781c */ /* 0x000fe40003f4f070 */
[----:B------:R-:W-:-:S04]  /*2ae0*/  ISETP.NE.AND P0, PT, R11, 0x2, PT ;  /* 0x000000020b00780c */ /* 0x000fc80003f05270 */
[----:B------:R-:W-:Y:S02]  /*2af0*/  SEL R3, RZ, 0x1, P0 ;  /* 0x00000001ff037807 */ /* 0x000fe40000000000 */
[----:B------:R-:W-:Y:S02]  /*2b00*/  SEL R11, R11, RZ, P0 ;  /* 0x000000ff0b0b7207 */ /* 0x000fe40000000000 */
[----:B------:R-:W-:Y:S01]  /*2b10*/  LOP3.LUT R10, R10, R3, RZ, 0x3c, !PT ;  /* 0x000000030a0a7212 */ /* 0x000fe200078e3cff */
[----:B------:R-:W-:Y:S01]  /*2b20*/  UIADD3 UR20, UPT, UPT, UR46, UR4, URZ ;  /* 0x000000042e147290 */ /* 0x000fe2000fffe0ff */
[----:B------:R-:W-:Y:S11]  /*2b30*/  BRA.U UP1, `(.L_x_46) ;  /* 0xffffffed01987547 */ /* 0x000ff6000b83ffff */
[----:B------:R-:W-:Y:S01]  /*2b40*/  UIADD3 UR21, UPT, UPT, UR21, 0x28, URZ ;  /* 0x0000002815157890 */ /* 0x000fe2000fffe0ff */
[----:B------:R-:W-:-:S03]  /*2b50*/  SHF.L.U32 R3, R12, 0x1f, RZ ;  /* 0x0000001f0c037819 */ /* 0x000fc600000006ff */
[----:B------:R-:W-:-:S09]  /*2b60*/  ULEA UR4, UR29, UR21, 0x3 ;  /* 0x000000151d047291 */ /* 0x000fd2000f8e18ff */
[----:B------:R-:W2:Y:S02]  /*2b70*/  SYNCS.PHASECHK.TRANS64.TRYWAIT P0, [UR4], R3 ;  /* 0x00000003ff0075a7 */ /* 0x000ea40008001104 */
[----:B--2---:R-:W-:Y:S05]  /*2b80*/  @!P0 BRA `(.L_x_47) ;  /* 0x0000006800ec8947 */ /* 0x004fea0003800000 */
.L_x_159:
[----:B------:R-:W-:-:S04]  /*2b90*/  UIADD3 UR4, UPT, UPT, UR29, 0x1, URZ ;  /* 0x000000011d047890 */ /* 0x000fc8000fffe0ff */
[----:B------:R-:W-:-:S04]  /*2ba0*/  UISETP.NE.AND UP0, UPT, UR4, 0x5, UPT ;  /* 0x000000050400788c */ /* 0x000fc8000bf05270 */
[----:B------:R-:W-:Y:S02]  /*2bb0*/  USEL UR6, URZ, 0x1, UP0 ;  /* 0x00000001ff067887 */ /* 0x000fe40008000000 */
[----:B------:R-:W-:-:S04]  /*2bc0*/  USEL UR4, UR4, URZ, UP0 ;  /* 0x000000ff04047287 */ /* 0x000fc80008000000 */
[----:B------:R-:W-:Y:S01]  /*2bd0*/  ULEA UR5, UR4, UR21, 0x3 ;  /* 0x0000001504057291 */ /* 0x000fe2000f8e18ff */
[----:B------:R-:W-:-:S04]  /*2be0*/  LOP3.LUT R2, R12, UR6, RZ, 0x3c, !PT ;  /* 0x000000060c027c12 */ /* 0x000fc8000f8e3cff */
[----:B-1----:R-:W-:-:S04]  /*2bf0*/  SHF.L.U32 R3, R2, 0x1f, RZ ;  /* 0x0000001f02037819 */ /* 0x002fc800000006ff */
[----:B------:R-:W1:Y:S02]  /*2c00*/  SYNCS.PHASECHK.TRANS64.TRYWAIT P0, [UR5], R3 ;  /* 0x00000003ff0075a7 */ /* 0x000e640008001105 */
[----:B-1----:R-:W-:Y:S05]  /*2c10*/  @!P0 BRA `(.L_x_48) ;  /* 0x0000006800e08947 */ /* 0x002fea0003800000 */
.L_x_161:
        /* <DEDUP_REMOVED lines=9> */
.L_x_163:
        /* <DEDUP_REMOVED lines=9> */
.L_x_165:
[----:B------:R-:W-:-:S04]  /*2d40*/  UIADD3 UR4, UPT, UPT, UR4, 0x1, URZ ;  /* 0x0000000104047890 */ /* 0x000fc8000fffe0ff */
[----:B------:R-:W-:-:S04]  /*2d50*/  UISETP.NE.AND UP0, UPT, UR4, 0x5, UPT ;  /* 0x000000050400788c */ /* 0x000fc8000bf05270 */
[----:B------:R-:W-:Y:S02]  /*2d60*/  USEL UR5, URZ, 0x1, UP0 ;  /* 0x00000001ff057887 */ /* 0x000fe40008000000 */
[----:B------:R-:W-:-:S04]  /*2d70*/  USEL UR4, UR4, URZ, UP0 ;  /* 0x000000ff04047287 */ /* 0x000fc80008000000 */
[----:B------:R-:W-:Y:S01]  /*2d80*/  ULEA UR4, UR4, UR21, 0x3 ;  /* 0x0000001504047291 */ /* 0x000fe2000f8e18ff */
[----:B-1----:R-:W-:-:S04]  /*2d90*/  LOP3.LUT R3, R2, UR5, RZ, 0x3c, !PT ;  /* 0x0000000502037c12 */ /* 0x002fc8000f8e3cff */
[----:B------:R-:W-:Y:S01]  /*2da0*/  SHF.L.U32 R3, R3, 0x1f, RZ ;  /* 0x0000001f03037819 */ /* 0x000fe200000006ff */
[----:B------:R-:W-:-:S07]  /*2db0*/  IMAD.U32 R0, RZ, RZ, UR4 ;  /* 0x00000004ff007e24 */ /* 0x000fce000f8e00ff */
.L_x_51:
[----:B-1----:R1:W2:Y:S02]  /*2dc0*/  SYNCS.PHASECHK.TRANS64.TRYWAIT P0, [R0+URZ], R3 ;  /* 0x00000003000075a7 */ /* 0x0022a400080011ff */
[----:B--2---:R-:W-:Y:S05]  /*2dd0*/  @!P0 NANOSLEEP.SYNCS 0x989680 ;  /* 0x009896800000895d */ /* 0x004fea0003900000 */
[----:B------:R-:W2:Y:S02]  /*2de0*/  @!P0 SYNCS.PHASECHK.TRANS64 P0, [R0+URZ], R3 ;  /* 0x00000003000085a7 */ /* 0x000ea400080010ff */
[----:B--2---:R-:W-:Y:S05]  /*2df0*/  @P0 EXIT ;  /* 0x000000000000094d */ /* 0x004fea0003800000 */
[----:B------:R-:W-:Y:S05]  /*2e00*/  BRA `(.L_x_51) ;  /* 0xfffffffc00ec7947 */ /* 0x000fea000383ffff */
.L_x_22:
[----:B------:R-:W-:-:S04]  /*2e10*/  UISETP.NE.AND UP0, UPT, UR47, URZ, UPT ;  /* 0x000000ff2f00728c */ /* 0x000fc8000bf05270 */
[----:B------:R-:W-:-:S09]  /*2e20*/  UISETP.NE.OR UP0, UPT, UR21, 0x1, UP0 ;  /* 0x000000011500788c */ /* 0x000fd20008705670 */
[----:B------:R-:W-:Y:S05]  /*2e30*/  BRA.U UP0, `(.L_x_52) ;  /* 0x0000000500487547 */ /* 0x000fea000b800000 */
[----:B------:R-:W-:Y:S01]  /*2e40*/  ISETP.GE.U32.AND P2, PT, R0, 0x4, PT ;  /* 0x000000040000780c */ /* 0x000fe20003f46070 */
[----:B------:R-:W-:Y:S01]  /*2e50*/  IMAD.MOV.U32 R12, RZ, RZ, 0x1 ;  /* 0x00000001ff0c7424 */ /* 0x000fe200078e00ff */
[----:B------:R-:W-:Y:S02]  /*2e60*/  CS2R R10, SRZ ;  /* 0x00000000000a7805 */ /* 0x000fe4000001ff00 */
[----:B------:R-:W-:Y:S01]  /*2e70*/  CS2R R8, SRZ ;  /* 0x0000000000087805 */ /* 0x000fe2000001ff00 */
[----:B------:R-:W-:Y:S01]  /*2e80*/  UMOV UR6, 0x400 ;  /* 0x0000040000067882 */ /* 0x000fe20000000000 */
[----:B------:R-:W-:Y:S01]  /*2e90*/  UMOV UR5, URZ ;  /* 0x000000ff00057c82 */ /* 0x000fe20008000000 */
[----:B------:R-:W-:-:S12]  /*2ea0*/  ULEA UR6, UR47, UR6, 0x18 ;  /* 0x000000062f067291 */ /* 0x000fd8000f8ec0ff */
.L_x_56:
[----:B------:R-:W-:Y:S02]  /*2eb0*/  LEA R2, R8, UR6, 0x3 ;  /* 0x0000000608027c11 */ /* 0x000fe4000f8e18ff */
[----:B------:R-:W-:-:S03]  /*2ec0*/  SHF.L.U32 R5, R9, 0x1f, RZ ;  /* 0x0000001f09057819 */ /* 0x000fc600000006ff */
[----:B------:R-:W-:Y:S01]  /*2ed0*/  VIADD R4, R2, 0x110 ;  /* 0x0000011002047836 */ /* 0x000fe20000000000 */
[----:B------:R-:W1:Y:S02]  /*2ee0*/  SYNCS.PHASECHK.TRANS64.TRYWAIT P0, [R2+URZ+0x100], R5 ;  /* 0x00010005020075a7 */ /* 0x000e6400080011ff */
[----:B-1----:R-:W-:Y:S05]  /*2ef0*/  @!P0 BRA `(.L_x_53) ;  /* 0x0000006800708947 */ /* 0x002fea0003800000 */
.L_x_166:
[----:B------:R-:W-:Y:S01]  /*2f00*/  ULEA UR4, UR5, UR6, 0x3 ;  /* 0x0000000605047291 */ /* 0x000fe2000f8e18ff */
[----:B------:R-:W-:Y:S02]  /*2f10*/  PRMT R4, RZ, 0x654, R4 ;  /* 0x00000654ff047816 */ /* 0x000fe40000000004 */
[----:B-1----:R-:W-:Y:S01]  /*2f20*/  SHF.L.U32 R5, R12, 0x1f, RZ ;  /* 0x0000001f0c057819 */ /* 0x002fe200000006ff */
[----:B------:R-:W-:Y:S01]  /*2f30*/  UIADD3 UR7, UPT, UPT, UR4, 0xa0, URZ ;  /* 0x000000a004077890 */ /* 0x000fe2000fffe0ff */
[----:B------:R1:W-:Y:S05]  /*2f40*/  SYNCS.ARRIVE.TRANS64.RED.A1T0 RZ, [R4+URZ], RZ ;  /* 0x000000ff04ff79a7 */ /* 0x0003ea00081004ff */
[----:B------:R-:W-:Y:S01]  /*2f50*/  IMAD.U32 R7, RZ, RZ, UR7 ;  /* 0x00000007ff077e24 */ /* 0x000fe2000f8e00ff */
[----:B------:R-:W2:Y:S04]  /*2f60*/  SYNCS.PHASECHK.TRANS64.TRYWAIT P0, [UR4+0xb0], R5 ;  /* 0x0000b005ff0075a7 */ /* 0x000ea80008001104 */
[----:B------:R-:W-:Y:S01]  /*2f70*/  PRMT R6, R0, 0x654, R7 ;  /* 0x0000065400067816 */ /* 0x000fe20000000007 */
[----:B-1----:R-:W-:Y:S01]  /*2f80*/  @!P2 IMAD.MOV.U32 R4, RZ, RZ, 0x10 ;  /* 0x00000010ff04a424 */ /* 0x002fe200078e00ff */
[----:B--2---:R-:W-:Y:S06]  /*2f90*/  @!P0 BRA `(.L_x_54) ;  /* 0x00000068005c8947 */ /* 0x004fec0003800000 */
.L_x_168:
[----:B------:R-:W-:Y:S01]  /*2fa0*/  ULEA UR8, UR5, UR6, 0x4 ;  /* 0x0000000605087291 */ /* 0x000fe2000f8e20ff */
[----:B------:R-:W-:Y:S01]  /*2fb0*/  SEL R3, R6, R3, !P2 ;  /* 0x0000000306037207 */ /* 0x000fe20005000000 */
[----:B------:R-:W-:Y:S01]  /*2fc0*/  UIADD3 UR9, UPT, UPT, UR4, 0xa0, URZ ;  /* 0x000000a004097890 */ /* 0x000fe2000fffe0ff */
[----:B-1----:R-:W-:Y:S01]  /*2fd0*/  LEA R2, R11, UR6, 0x3 ;  /* 0x000000060b027c11 */ /* 0x002fe2000f8e18ff */
[----:B------:R-:W-:Y:S01]  /*2fe0*/  UIADD3 UR8, UPT, UPT, UR8, 0x130, URZ ;  /* 0x0000013008087890 */ /* 0x000fe2000fffe0ff */
[----:B------:R-:W-:Y:S01]  /*2ff0*/  SHF.L.U32 R5, R10, 0x1f, RZ ;  /* 0x0000001f0a057819 */ /* 0x000fe200000006ff */
[----:B------:R1:W-:Y:S01]  /*3000*/  @!P2 SYNCS.ARRIVE.TRANS64.RED RZ, [R3+URZ], R4 ;  /* 0x0000000403ffa9a7 */ /* 0x0003e200080004ff */
[----:B------:R-:W-:Y:S01]  /*3010*/  UIADD3 UR4, UPT, UPT, UR5, 0x1, URZ ;  /* 0x0000000105047890 */ /* 0x000fe2000fffe0ff */
[----:B------:R-:W-:-:S03]  /*3020*/  VIADD R8, R8, 0x1 ;  /* 0x0000000108087836 */ /* 0x000fc60000000000 */
[----:B------:R-:W-:Y:S02]  /*3030*/  UISETP.NE.AND UP0, UPT, UR4, 0x2, UPT ;  /* 0x000000020400788c */ /* 0x000fe4000bf05270 */
[----:B------:R-:W-:Y:S06]  /*3040*/  UGETNEXTWORKID.BROADCAST [UR8], [UR9] ;  /* 0x00000000080073ca */ /* 0x000fec0008000100 */
[----:B------:R-:W-:Y:S01]  /*3050*/  USEL UR7, URZ, 0x1, UP0 ;  /* 0x00000001ff077887 */ /* 0x000fe20008000000 */
[----:B------:R-:W-:Y:S01]  /*3060*/  ISETP.NE.AND P0, PT, R8, 0x2, PT ;  /* 0x000000020800780c */ /* 0x000fe20003f05270 */
[----:B------:R-:W-:Y:S01]  /*3070*/  USEL UR5, UR4, URZ, UP0 ;  /* 0x000000ff04057287 */ /* 0x000fe20008000000 */
[----:B------:R-:W2:Y:S03]  /*3080*/  SYNCS.PHASECHK.TRANS64.TRYWAIT P1, [R2+URZ+0xa0], R5 ;  /* 0x0000a005020075a7 */ /* 0x000ea600080211ff */
[----:B------:R-:W-:Y:S01]  /*3090*/  LOP3.LUT R12, R12, UR7, RZ, 0x3c, !PT ;  /* 0x000000070c0c7c12 */ /* 0x000fe2000f8e3cff */
[----:B-12---:R-:W-:Y:S07]  /*30a0*/  @!P1 BRA `(.L_x_55) ;  /* 0x0000006800309947 */ /* 0x006fee0003800000 */
.L_x_169:
[C---:B------:R-:W-:Y:S01]  /*30b0*/  LEA R4, R11.reuse, UR6, 0x4 ;  /* 0x000000060b047c11 */ /* 0x040fe2000f8e20ff */
[----:B-1----:R-:W-:Y:S01]  /*30c0*/  VIADD R2, R2, 0xb0 ;  /* 0x000000b002027836 */ /* 0x002fe20000000000 */
[----:B------:R-:W-:Y:S01]  /*30d0*/  SEL R8, R8, RZ, P0 ;  /* 0x000000ff08087207 */ /* 0x000fe20000000000 */
[----:B------:R-:W-:-:S03]  /*30e0*/  VIADD R11, R11, 0x1 ;  /* 0x000000010b0b7836 */ /* 0x000fc60000000000 */
[----:B------:R-:W1:Y:S01]  /*30f0*/  LDS.128 R4, [R4+0x130] ;  /* 0x0001300004047984 */ /* 0x000e620000000c00 */
[----:B------:R-:W-:Y:S02]  /*3100*/  PRMT R2, RZ, 0x654, R2 ;  /* 0x00000654ff027816 */ /* 0x000fe40000000002 */
[C---:B------:R-:W-:Y:S01]  /*3110*/  ISETP.NE.AND P1, PT, R11.reuse, 0x2, PT ;  /* 0x000000020b00780c */ /* 0x040fe20003f25270 */
[----:B------:R-:W-:Y:S01]  /*3120*/  @!PT LDS RZ, [RZ] ;  /* 0x00000000fffff984 */ /* 0x000fe20000000800 */
[----:B------:R-:W-:Y:S01]  /*3130*/  @!PT LDS RZ, [RZ] ;  /* 0x00000000fffff984 */ /* 0x000fe20000000800 */
[----:B------:R-:W-:Y:S01]  /*3140*/  @!PT LDS RZ, [RZ] ;  /* 0x00000000fffff984 */ /* 0x000fe20000000800 */
[----:B------:R-:W-:Y:S01]  /*3150*/  @!PT LDS RZ, [RZ] ;  /* 0x00000000fffff984 */ /* 0x000fe20000000800 */
[----:B------:R2:W-:Y:S06]  /*3160*/  MEMBAR.ALL.CTA ;  /* 0x0000000000007992 */ /* 0x0005ec0000008000 */
[----:B--2---:R-:W2:Y:S01]  /*3170*/  FENCE.VIEW.ASYNC.S ;  /* 0x00000000000073c6 */ /* 0x004ea20000000000 */
[----:B------:R-:W-:Y:S01]  /*3180*/  SEL R11, R11, RZ, P1 ;  /* 0x000000ff0b0b7207 */ /* 0x000fe20000800000 */
[----:B--2---:R2:W-:Y:S01]  /*3190*/  SYNCS.ARRIVE.TRANS64.RED.A1T0 RZ, [R2+URZ], RZ ;  /* 0x000000ff02ff79a7 */ /* 0x0045e200081004ff */
[----:B-1----:R-:W-:-:S02]  /*31a0*/  LOP3.LUT P3, RZ, R6, 0x1, RZ, 0xc0, !PT ;  /* 0x0000000106ff7812 */ /* 0x002fc4000786c0ff */
[----:B------:R-:W-:-:S04]  /*31b0*/  SEL R5, RZ, 0x1, P1 ;  /* 0x00000001ff057807 */ /* 0x000fc80000800000 */
[----:B------:R-:W-:Y:S02]  /*31c0*/  LOP3.LUT R10, R10, R5, RZ, 0x3c, !PT ;  /* 0x000000050a0a7212 */ /* 0x000fe400078e3cff */
[----:B--2---:R-:W-:-:S04]  /*31d0*/  SEL R2, RZ, 0x1, P0 ;  /* 0x00000001ff027807 */ /* 0x004fc80000000000 */
[----:B------:R-:W-:Y:S01]  /*31e0*/  LOP3.LUT R9, R9, R2, RZ, 0x3c, !PT ;  /* 0x0000000209097212 */ /* 0x000fe200078e3cff */
[----:B------:R-:W-:Y:S06]  /*31f0*/  @P3 BRA `(.L_x_56) ;  /* 0xfffffffc002c3947 */ /* 0x000fec000383ffff */
[----:B------:R-:W-:Y:S01]  /*3200*/  ULEA UR4, UR5, UR6, 0x3 ;  /* 0x0000000605047291 */ /* 0x000fe2000f8e18ff */
[----:B------:R-:W-:-:S08]  /*3210*/  SHF.L.U32 R3, R12, 0x1f, RZ ;  /* 0x0000001f0c037819 */ /* 0x000fd000000006ff */
[----:B------:R-:W1:Y:S02]  /*3220*/  SYNCS.PHASECHK.TRANS64 P0, [UR4+0xb0], R3 ;  /* 0x0000b003ff0075a7 */ /* 0x000e640008001004 */
[----:B-1----:R-:W-:Y:S05]  /*3230*/  @P0 BRA `(.L_x_57) ;  /* 0x0000000000080947 */ /* 0x002fea0003800000 */
[----:B------:R-:W1:Y:S02]  /*3240*/  SYNCS.PHASECHK.TRANS64.TRYWAIT P0, [UR4+0xb0], R3 ;  /* 0x0000b003ff0075a7 */ /* 0x000e640008001104 */
[----:B-1----:R-:W-:Y:S05]  /*3250*/  @!P0 BRA `(.L_x_58) ;  /* 0x0000006400d88947 */ /* 0x002fea0003800000 */
.L_x_57:
[----:B------:R-:W-:-:S04]  /*3260*/  UIADD3 UR7, UPT, UPT, UR5, 0x1, URZ ;  /* 0x0000000105077890 */ /* 0x000fc8000fffe0ff */
[----:B------:R-:W-:-:S04]  /*3270*/  UISETP.NE.AND UP0, UPT, UR7, 0x2, UPT ;  /* 0x000000020700788c */ /* 0x000fc8000bf05270 */
[----:B------:R-:W-:Y:S02]  /*3280*/  USEL UR8, URZ, 0x1, UP0 ;  /* 0x00000001ff087887 */ /* 0x000fe40008000000 */
[----:B------:R-:W-:-:S04]  /*3290*/  USEL UR7, UR7, URZ, UP0 ;  /* 0x000000ff07077287 */ /* 0x000fc80008000000 */
[----:B------:R-:W-:Y:S01]  /*32a0*/  ULEA UR7, UR7, UR6, 0x3 ;  /* 0x0000000607077291 */ /* 0x000fe2000f8e18ff */
[----:B-1----:R-:W-:-:S04]  /*32b0*/  LOP3.LUT R3, R12, UR8, RZ, 0x3c, !PT ;  /* 0x000000080c037c12 */ /* 0x002fc8000f8e3cff */
[----:B------:R-:W-:-:S04]  /*32c0*/  SHF.L.U32 R0, R3, 0x1f, RZ ;  /* 0x0000001f03007819 */ /* 0x000fc800000006ff */
[----:B------:R-:W1:Y:S02]  /*32d0*/  SYNCS.PHASECHK.TRANS64 P0, [UR7+0xb0], R0 ;  /* 0x0000b000ff0075a7 */ /* 0x000e640008001007 */
[----:B-1----:R-:W-:Y:S05]  /*32e0*/  @P0 EXIT ;  /* 0x000000000000094d */ /* 0x002fea0003800000 */
[----:B------:R-:W-:Y:S02]  /*32f0*/  SHF.L.U32 R3, R3, 0x1f, RZ ;  /* 0x0000001f03037819 */ /* 0x000fe400000006ff */
[----:B------:R-:W-:-:S07]  /*3300*/  MOV R0, UR7 ;  /* 0x0000000700007c02 */ /* 0x000fce0008000f00 */
.L_x_59:
[----:B-1----:R1:W2:Y:S02]  /*3310*/  SYNCS.PHASECHK.TRANS64.TRYWAIT P0, [R0+URZ+0xb0], R3 ;  /* 0x0000b003000075a7 */ /* 0x0022a400080011ff */
[----:B--2---:R-:W-:Y:S05]  /*3320*/  @!P0 NANOSLEEP.SYNCS 0x989680 ;  /* 0x009896800000895d */ /* 0x004fea0003900000 */
[----:B------:R-:W2:Y:S02]  /*3330*/  @!P0 SYNCS.PHASECHK.TRANS64 P0, [R0+URZ+0xb0], R3 ;  /* 0x0000b003000085a7 */ /* 0x000ea400080010ff */
[----:B--2---:R-:W-:Y:S05]  /*3340*/  @P0 EXIT ;  /* 0x000000000000094d */ /* 0x004fea0003800000 */
[----:B------:R-:W-:Y:S05]  /*3350*/  BRA `(.L_x_59) ;  /* 0xfffffffc00ec7947 */ /* 0x000fea000383ffff */
.L_x_52:
[----:B------:R-:W-:Y:S05]  /*3360*/  BRA.U UP4, `(.L_x_60) ;  /* 0x0000001504487547 */ /* 0x000fea000b800000 */
[----:B------:R-:W-:Y:S01]  /*3370*/  UMOV UR4, 0x40 ;  /* 0x0000004000047882 */ /* 0x000fe20000000000 */
[----:B------:R-:W-:Y:S01]  /*3380*/  NOP ;  /* 0x0000000000007918 */ /* 0x000fe20000000000 */
[----:B------:R-:W-:Y:S01]  /*3390*/  ULEA UR5, UR47, UR4, 0x18 ;  /* 0x000000042f057291 */ /* 0x000fe2000f8ec0ff */
[----:B------:R-:W-:Y:S02]  /*33a0*/  UMOV UR6, 0x400 ;  /* 0x0000040000067882 */ /* 0x000fe40000000000 */
[----:B------:R-:W-:-:S06]  /*33b0*/  ULEA UR6, UR47, UR6, 0x18 ;  /* 0x000000062f067291 */ /* 0x000fcc000f8ec0ff */
[----:B------:R-:W1:Y:S02]  /*33c0*/  LDS.U8 R0, [UR5+0x1c] ;  /* 0x00001c05ff007984 */ /* 0x000e640008000000 */
[----:B-1----:R-:W-:-:S13]  /*33d0*/  ISETP.NE.AND P0, PT, R0, RZ, PT ;  /* 0x000000ff0000720c */ /* 0x002fda0003f05270 */
[----:B------:R-:W-:Y:S05]  /*33e0*/  @P0 BRA `(.L_x_61) ;  /* 0x0000000400080947 */ /* 0x000fea0003800000 */
[----:B------:R-:W-:Y:S02]  /*33f0*/  UISETP.NE.U32.AND UP1, UPT, UR68, 0x1, UPT ;  /* 0x000000014400788c */ /* 0x000fe4000bf25070 */
[----:B------:R-:W-:-:S07]  /*3400*/  UIADD3 UR7, UPT, UPT, UR5, 0x8, URZ ;  /* 0x0000000805077890 */ /* 0x000fce000fffe0ff */
[----:B------:R-:W-:Y:S05]  /*3410*/  BRA.U !UP1, `(.L_x_62) ;  /* 0x00000001099c7547 */ /* 0x000fea000b800000 */
[----:B------:R-:W-:Y:S01]  /*3420*/  ELECT P0, URZ, PT ;  /* 0x0000000000ff782f */ /* 0x000fe20003800000 */
[----:B------:R-:W-:-:S12]  /*3430*/  BSSY B0, `(.L_x_62) ;  /* 0x0000025000007945 */ /* 0x000fd80003800000 */
[----:B------:R-:W-:Y:S05]  /*3440*/  @!P0 BRA `(.L_x_63) ;  /* 0x00000000008c8947 */ /* 0x000fea0003800000 */
[----:B------:R-:W-:-:S05]  /*3450*/  UMOV UR4, 0x10 ;  /* 0x0000001000047882 */ /* 0x000fca0000000000 */
[----:B------:R-:W-:Y:S04]  /*3460*/  DEPBAR.LE SB1, 0x36 ;  /* 0x00009d800000791a */ /* 0x000fe80000000000 */
[----:B------:R-:W1:Y:S02]  /*3470*/  UTCATOMSWS.2CTA.FIND_AND_SET.ALIGN UP0, UR4, UR4 ;  /* 0x00000004000475e3 */ /* 0x000e640008200800 */
[----:B-1----:R-:W-:Y:S01]  /*3480*/  MOV R11, UR4 ;  /* 0x00000004000b7c02 */ /* 0x002fe20008000f00 */
[----:B------:R-:W-:Y:S06]  /*3490*/  BRA.U UP0, `(.L_x_64) ;  /* 0x0000000100187547 */ /* 0x000fec000b800000 */
.L_x_65:
[----:B------:R-:W-:Y:S05]  /*34a0*/  NANOSLEEP 0x64 ;  /* 0x000000640000795d */ /* 0x000fea0003800000 */
[----:B------:R-:W-:-:S05]  /*34b0*/  UMOV UR4, 0x10 ;  /* 0x0000001000047882 */ /* 0x000fca0000000000 */
[----:B------:R-:W-:Y:S04]  /*34c0*/  DEPBAR.LE SB1, 0x36 ;  /* 0x00009d800000791a */ /* 0x000fe80000000000 */
[----:B------:R-:W1:Y:S02]  /*34d0*/  UTCATOMSWS.2CTA.FIND_AND_SET.ALIGN UP0, UR4, UR4 ;  /* 0x00000004000475e3 */ /* 0x000e640008200800 */
[----:B-1----:R-:W-:Y:S01]  /*34e0*/  MOV R11, UR4 ;  /* 0x00000004000b7c02 */ /* 0x002fe20008000f00 */
[----:B------:R-:W-:Y:S05]  /*34f0*/  BRA.U !UP0, `(.L_x_65) ;  /* 0xfffffffd08e87547 */ /* 0x000fea000b83ffff */
.L_x_64:
[----:B------:R-:W1:Y:S01]  /*3500*/  LDS R7, [UR5+0x10] ;  /* 0x00001005ff077984 */ /* 0x000e620008000800 */
[----:B------:R-:W-:Y:S01]  /*3510*/  IMAD.U32 R5, RZ, RZ, UR6 ;  /* 0x00000006ff057e24 */ /* 0x000fe2000f8e00ff */
[----:B------:R-:W-:-:S03]  /*3520*/  MOV R4, UR69 ;  /* 0x0000004500047c02 */ /* 0x000fc60008000f00 */
[----:B------:R-:W-:Y:S01]  /*3530*/  VIADD R5, R5, 0x150 ;  /* 0x0000015005057836 */ /* 0x000fe20000000000 */
[----:B-1----:R-:W-:-:S04]  /*3540*/  SHF.L.U32 R7, R7, 0x1f, RZ ;  /* 0x0000001f07077819 */ /* 0x002fc800000006ff */
[----:B------:R-:W1:Y:S02]  /*3550*/  SYNCS.PHASECHK.TRANS64.TRYWAIT P0, [UR5+0x8], R7 ;  /* 0x00000807ff0075a7 */ /* 0x000e640008001105 */
[----:B-1----:R-:W-:Y:S05]  /*3560*/  @P0 BRA `(.L_x_66) ;  /* 0x0000000000080947 */ /* 0x002fea0003800000 */
[----:B------:R-:W1:Y:S02]  /*3570*/  SYNCS.PHASECHK.TRANS64.TRYWAIT P0, [UR5+0x8], R7 ;  /* 0x00000807ff0075a7 */ /* 0x000e640008001105 */
[----:B-1----:R-:W-:Y:S05]  /*3580*/  @!P0 BRA `(.L_x_67) ;  /* 0x0000006400248947 */ /* 0x002fea0003800000 */
.L_x_66:
[----:B-1----:R-:W-:Y:S01]  /*3590*/  HFMA2 R0, -RZ, RZ, 0, 5.9604644775390625e-08 ;  /* 0x00000001ff007431 */ /* 0x002fe200000001ff */
[----:B------:R-:W-:Y:S01]  /*35a0*/  UPRMT UR4, UR69, 0x654, UR7 ;  /* 0x0000065445047896 */ /* 0x000fe20008000007 */
[----:B------:R-:W-:Y:S01]  /*35b0*/  IMAD.MOV.U32 R8, RZ, RZ, 0xffff ;  /* 0x0000ffffff087424 */ /* 0x000fe200078e00ff */
[----:B------:R-:W-:Y:S01]  /*35c0*/  PRMT R4, R4, 0x654, R5 ;  /* 0x0000065404047816 */ /* 0x000fe20000000005 */
[----:B------:R-:W-:Y:S02]  /*35d0*/  IMAD.MOV.U32 R6, RZ, RZ, 0x4 ;  /* 0x00000004ff067424 */ /* 0x000fe400078e00ff */
[----:B------:R-:W-:Y:S01]  /*35e0*/  IMAD.SHL.U32 R9, R11, 0x20, RZ ;  /* 0x000000200b097824 */ /* 0x000fe200078e00ff */
[----:B------:R-:W-:Y:S02]  /*35f0*/  MOV R5, UR4 ;  /* 0x0000000400057c02 */ /* 0x000fe40008000f00 */
[-C--:B------:R-:W-:Y:S01]  /*3600*/  SHF.L.U32 R8, R8, R11.reuse, RZ ;  /* 0x0000000b08087219 */ /* 0x080fe200000006ff */
[----:B------:R1:W-:Y:S01]  /*3610*/  SYNCS.ARRIVE.TRANS64.RED RZ, [UR4], R6 ;  /* 0x00000006ffff79a7 */ /* 0x0003e20008000404 */
[----:B------:R-:W-:Y:S01]  /*3620*/  SHF.L.U32 R7, R0, R11, RZ ;  /* 0x0000000b00077219 */ /* 0x000fe200000006ff */
[----:B------:R1:W-:Y:S04]  /*3630*/  STS [UR6+0x150], R9 ;  /* 0x00015009ff007988 */ /* 0x0003e80008000806 */
[----:B------:R1:W-:Y:S04]  /*3640*/  STAS [R4.64], R11 ;  /* 0x0000000b04007dbd */ /* 0x0003e8000c0008ff */
[----:B------:R1:W-:Y:S04]  /*3650*/  ATOMS.OR RZ, [UR5+0x14], R8 ;  /* 0x00001408ffff798c */ /* 0x0003e8000b000005 */
[----:B------:R1:W-:Y:S04]  /*3660*/  ATOMS.OR RZ, [UR5+0x18], R7 ;  /* 0x00001807ffff798c */ /* 0x0003e8000b000005 */
[----:B------:R1:W-:Y:S02]  /*3670*/  ATOMS.XOR RZ, [UR5+0x10], R0 ;  /* 0x00001000ffff798c */ /* 0x0003e4000b800005 */
.L_x_63:
[----:B------:R-:W-:Y:S05]  /*3680*/  BSYNC B0 ;  /* 0x0000000000007941 */ /* 0x000fea0003800000 */
.L_x_62:
[----:B------:R-:W-:Y:S05]  /*3690*/  BRA.U UP1, `(.L_x_68) ;  /* 0x00000001016c7547 */ /* 0x000fea000b800000 */
[----:B------:R-:W-:-:S03]  /*36a0*/  UMOV UR4, 0xffffffff ;  /* 0xffffffff00047882 */ /* 0x000fc60000000000 */
[----:B------:R-:W-:Y:S05]  /*36b0*/  BRA.DIV UR4, `(.L_x_69) ;  /* 0x0000006204f07947 */ /* 0x000fea000b800000 */
[----:B------:R-:W-:-:S13]  /*36c0*/  ELECT P0, URZ, PT ;  /* 0x0000000000ff782f */ /* 0x000fda0003800000 */
.L_x_173:
[----:B------:R-:W-:Y:S05]  /*36d0*/  @!P0 BRA `(.L_x_68) ;  /* 0x00000000005c8947 */ /* 0x000fea0003800000 */
[----:B-1----:R-:W1:Y:S02]  /*36e0*/  LDS R5, [UR5+0x10] ;  /* 0x00001005ff057984 */ /* 0x002e640008000800 */
[----:B-1----:R-:W-:-:S04]  /*36f0*/  SHF.L.U32 R5, R5, 0x1f, RZ ;  /* 0x0000001f05057819 */ /* 0x002fc800000006ff */
[----:B------:R-:W1:Y:S02]  /*3700*/  SYNCS.PHASECHK.TRANS64.TRYWAIT P0, [UR5+0x8], R5 ;  /* 0x00000805ff0075a7 */ /* 0x000e640008001105 */
[----:B-1----:R-:W-:Y:S05]  /*3710*/  @P0 BRA `(.L_x_70) ;  /* 0x0000000000080947 */ /* 0x002fea0003800000 */
[----:B------:R-:W1:Y:S02]  /*3720*/  SYNCS.PHASECHK.TRANS64.TRYWAIT P0, [UR5+0x8], R5 ;  /* 0x00000805ff0075a7 */ /* 0x000e640008001105 */
[----:B-1----:R-:W-:Y:S05]  /*3730*/  @!P0 BRA `(.L_x_71) ;  /* 0x0000006000f48947 */ /* 0x002fea0003800000 */
.L_x_70:
[----:B------:R-:W2:Y:S01]  /*3740*/  LDS R7, [UR6+0x150] ;  /* 0x00015006ff077984 */ /* 0x000ea20008000800 */
[----:B-1----:R-:W-:Y:S02]  /*3750*/  HFMA2 R0, -RZ, RZ, 0, 5.9604644775390625e-08 ;  /* 0x00000001ff007431 */ /* 0x002fe400000001ff */
[----:B------:R-:W-:Y:S01]  /*3760*/  IMAD.MOV.U32 R4, RZ, RZ, 0xffff ;  /* 0x0000ffffff047424 */ /* 0x000fe200078e00ff */
[----:B------:R-:W-:Y:S01]  /*3770*/  UPRMT UR4, UR69, 0x654, UR7 ;  /* 0x0000065445047896 */ /* 0x000fe20008000007 */
[----:B--2---:R-:W-:-:S03]  /*3780*/  IMAD.SHL.U32 R5, R7, 0x20, RZ ;  /* 0x0000002007057824 */ /* 0x004fc600078e00ff */
[-C--:B------:R-:W-:Y:S02]  /*3790*/  SHF.L.U32 R4, R4, R7.reuse, RZ ;  /* 0x0000000704047219 */ /* 0x080fe400000006ff */
[----:B------:R-:W-:Y:S01]  /*37a0*/  SHF.L.U32 R7, R0, R7, RZ ;  /* 0x0000000700077219 */ /* 0x000fe200000006ff */
[----:B------:R2:W-:Y:S04]  /*37b0*/  STS [UR6+0x150], R5 ;  /* 0x00015005ff007988 */ /* 0x0005e80008000806 */
[----:B------:R2:W-:Y:S04]  /*37c0*/  ATOMS.OR RZ, [UR5+0x14], R4 ;  /* 0x00001404ffff798c */ /* 0x0005e8000b000005 */
[----:B------:R2:W-:Y:S01]  /*37d0*/  ATOMS.OR RZ, [UR5+0x18], R7 ;  /* 0x00001807ffff798c */ /* 0x0005e2000b000005 */
[----:B------:R-:W-:Y:S03]  /*37e0*/  SYNCS.ARRIVE.TRANS64.RED.A1T0 RZ, [UR4], RZ ;  /* 0x000000ffffff79a7 */ /* 0x000fe60008100404 */
[----:B------:R2:W-:Y:S01]  /*37f0*/  ATOMS.XOR RZ, [UR5+0x10], R0 ;  /* 0x00001000ffff798c */ /* 0x0005e2000b800005 */
[----:B------:R-:W-:Y:S05]  /*3800*/  BRA `(.L_x_68) ;  /* 0x0000000000107947 */ /* 0x000fea0003800000 */
.L_x_61:
[----:B------:R-:W-:Y:S02]  /*3810*/  MOV R0, 0xffffffff ;  /* 0xffffffff00007802 */ /* 0x000fe40000000f00 */
[----:B------:R-:W-:-:S03]  /*3820*/  MOV R4, 0x3850 ;  /* 0x0000385000047802 */ /* 0x000fc60000000f00 */
[----:B------:R1:W-:Y:S04]  /*3830*/  STS [UR6+0x150], R0 ;  /* 0x00015000ff007988 */ /* 0x0003e80008000806 */
[----:B-1---5:R-:W-:Y:S05]  /*3840*/  CALL.REL.NOINC `($__internal_1_$__cuda_sm10x_tcgen05_guardrail_trap_phase_invalid_during_alloc) ;  /* 0x0000006800c87944 */ /* 0x022fea0003c00000 */
.L_x_68:
[----:B------:R-:W-:Y:S05]  /*3850*/  WARPSYNC.ALL ;  /* 0x0000000000007948 */ /* 0x000fea0003800000 */
[----:B------:R-:W3:Y:S01]  /*3860*/  S2UR UR4, SR_CgaCtaId ;  /* 0x00000000000479c3 */ /* 0x000ee20000008800 */
[----:B------:R-:W-:Y:S01]  /*3870*/  UMOV UR41, 0x400 ;  /* 0x0000040000297882 */ /* 0x000fe20000000000 */
[----:B------:R-:W-:-:S06]  /*3880*/  NOP ;  /* 0x0000000000007918 */ /* 0x000fcc0000000000 */
[----:B------:R-:W-:Y:S06]  /*3890*/  BAR.ARV 0x6, 0xa0 ;  /* 0x0182800000007b1d */ /* 0x000fec0000002000 */
[----:B------:R-:W4:Y:S01]  /*38a0*/  LDCU UR6, c[0x0][0x38c] ;  /* 0x00007180ff0677ac */ /* 0x000f220008000800 */
[----:B------:R-:W-:Y:S01]  /*38b0*/  LOP3.LUT R3, R3, 0xffff, RZ, 0xc0, !PT ;  /* 0x0000ffff03037812 */ /* 0x000fe200078ec0ff */
[----:B-1----:R-:W-:Y:S01]  /*38c0*/  IMAD.MOV.U32 R9, RZ, RZ, 0x1 ;  /* 0x00000001ff097424 */ /* 0x002fe200078e00ff */
[----:B------:R-:W-:Y:S01]  /*38d0*/  LOP3.LUT R2, R2, 0xffff, RZ, 0xc0, !PT ;  /* 0x0000ffff02027812 */ /* 0x000fe200078ec0ff */
[----:B------:R-:W-:Y:S01]  /*38e0*/  IMAD.MOV.U32 R8, RZ, RZ, RZ ;  /* 0x000000ffff087224 */ /* 0x000fe200078e00ff */
[----:B------:R-:W-:Y:S01]  /*38f0*/  R2UR UR43, R3 ;  /* 0x00000000032b72ca */ /* 0x000fe200000e0000 */
[----:B------:R-:W-:Y:S01]  /*3900*/  UMOV UR47, URZ ;  /* 0x000000ff002f7c82 */ /* 0x000fe20008000000 */
[----:B------:R-:W-:-:S02]  /*3910*/  R2UR UR65, R2 ;  /* 0x00000000024172ca */ /* 0x000fc400000e0000 */
[----:B------:R-:W-:Y:S01]  /*3920*/  CS2R R2, SRZ ;  /* 0x0000000000027805 */ /* 0x000fe2000001ff00 */
[----:B------:R-:W-:Y:S01]  /*3930*/  UMOV UR38, URZ ;  /* 0x000000ff00267c82 */ /* 0x000fe20008000000 */
[----:B---3--:R-:W-:Y:S01]  /*3940*/  ULEA UR41, UR4, UR41, 0x18 ;  /* 0x0000002904297291 */ /* 0x008fe2000f8ec0ff */
[----:B------:R-:W-:Y:S01]  /*3950*/  UMOV UR37, URZ ;  /* 0x000000ff00257c82 */ /* 0x000fe20008000000 */
[----:B------:R-:W-:Y:S02]  /*3960*/  UISETP.NE.AND UP3, UPT, UR68, URZ, UPT ;  /* 0x000000ff4400728c */ /* 0x000fe4000bf65270 */
[----:B------:R-:W-:Y:S02]  /*3970*/  UIADD3 UR5, UPT, UPT, UR41, 0x8400, URZ ;  /* 0x0000840029057890 */ /* 0x000fe4000fffe0ff */
[----:B------:R-:W-:-:S03]  /*3980*/  UIADD3 UR4, UPT, UPT, UR41, 0x1c400, URZ ;  /* 0x0001c40029047890 */ /* 0x000fc6000fffe0ff */
[----:B--2---:R-:W1:Y:S01]  /*3990*/  LDS R0, [UR41+0x150] ;  /* 0x00015029ff007984 */ /* 0x004e620008000800 */
[----:B----4-:R-:W-:Y:S02]  /*39a0*/  UIADD3 UR6, UPT, UPT, UR6, 0x3f, URZ ;  /* 0x0000003f06067890 */ /* 0x010fe4000fffe0ff */
[----:B------:R-:W-:Y:S02]  /*39b0*/  USHF.R.U32.HI UR5, URZ, 0x4, UR5 ;  /* 0x00000004ff057899 */ /* 0x000fe40008011605 */
[----:B------:R-:W-:Y:S02]  /*39c0*/  USHF.R.S32.HI UR64, URZ, 0x1f, UR6 ;  /* 0x0000001fff407899 */ /* 0x000fe40008011406 */
[----:B------:R-:W-:Y:S02]  /*39d0*/  USHF.R.U32.HI UR4, URZ, 0x4, UR4 ;  /* 0x00000004ff047899 */ /* 0x000fe40008011604 */
[----:B------:R-:W-:Y:S02]  /*39e0*/  ULEA.HI UR64, UR64, UR6, URZ, 0x6 ;  /* 0x0000000640407291 */ /* 0x000fe4000f8f30ff */
[----:B------:R-:W-:-:S02]  /*39f0*/  ULOP3.LUT UR5, UR5, 0x3fff, URZ, 0xc0, !UPT ;  /* 0x00003fff05057892 */ /* 0x000fc4000f8ec0ff */
[----:B------:R-:W-:Y:S02]  /*3a00*/  USHF.R.S32.HI UR64, URZ, 0x6, UR64 ;  /* 0x00000006ff407899 */ /* 0x000fe40008011440 */
[----:B------:R-:W-:Y:S02]  /*3a10*/  ULOP3.LUT UR45, UR4, 0x3fff, URZ, 0xc0, !UPT ;  /* 0x00003fff042d7892 */ /* 0x000fe4000f8ec0ff */
[----:B------:R-:W-:Y:S01]  /*3a20*/  UISETP.LT.AND UP0, UPT, UR64, 0x1, UPT ;  /* 0x000000014000788c */ /* 0x000fe2000bf01270 */
[----:B------:R-:W-:Y:S01]  /*3a30*/  UMOV UR62, 0x0 ;  /* 0x00000000003e7882 */ /* 0x000fe20000000000 */
        /* <DEDUP_REMOVED lines=9> */
[----:B------:R-:W-:-:S02]  /*3ad0*/  ULOP3.LUT UR44, UR5, 0x10000, URZ, 0xfc, !UPT ;  /* 0x00010000052c7892 */ /* 0x000fc4000f8efcff */
[----:B------:R-:W-:Y:S02]  /*3ae0*/  ULOP3.LUT UR45, UR45, 0x10000, URZ, 0xfc, !UPT ;  /* 0x000100002d2d7892 */ /* 0x000fe4000f8efcff */
[----:B------:R-:W-:Y:S01]  /*3af0*/  USEL UR66, UR64, 0x1, !UP0 ;  /* 0x0000000140427887 */ /* 0x000fe2000c000000 */
[----:B------:R-:W-:Y:S01]  /*3b00*/  UMOV UR52, 0x0 ;  /* 0x0000000000347882 */ /* 0x000fe20000000000 */
[----:B------:R-:W-:Y:S01]  /*3b10*/  UMOV UR53, 0x8200910 ;  /* 0x0820091000357882 */ /* 0x000fe20000000000 */
[----:B------:R-:W-:Y:S01]  /*3b20*/  UMOV UR50, 0x0 ;  /* 0x0000000000327882 */ /* 0x000fe20000000000 */
[----:B------:R-:W-:Y:S01]  /*3b30*/  UMOV UR51, 0x8200910 ;  /* 0x0820091000337882 */ /* 0x000fe20000000000 */
[----:B------:R-:W-:Y:S01]  /*3b40*/  UMOV UR48, 0x0 ;  /* 0x0000000000307882 */ /* 0x000fe20000000000 */
[----:B-1----:R-:W-:Y:S01]  /*3b50*/  R2UR UR67, R0 ;  /* 0x00000000004372ca */ /* 0x002fe200000e0000 */
[----:B------:R-:W-:-:S14]  /*3b60*/  UMOV UR49, 0x8200910 ;  /* 0x0820091000317882 */ /* 0x000fdc0000000000 */
.L_x_79:
[C---:B------:R-:W-:Y:S02]  /*3b70*/  LEA R0, R8.reuse, UR41, 0x3 ;  /* 0x0000002908007c11 */ /* 0x040fe4000f8e18ff */
[----:B------:R-:W-:Y:S02]  /*3b80*/  SHF.L.U32 R5, R3, 0x1f, RZ ;  /* 0x0000001f03057819 */ /* 0x000fe400000006ff */
[----:B------:R-:W-:Y:S02]  /*3b90*/  LEA R4, R8, UR41, 0x4 ;  /* 0x0000002908047c11 */ /* 0x000fe4000f8e20ff */
[----:B------:R-:W1:Y:S02]  /*3ba0*/  SYNCS.PHASECHK.TRANS64.TRYWAIT P0, [R0+URZ+0xa0], R5 ;  /* 0x0000a005000075a7 */ /* 0x000e6400080011ff */
[----:B-1-3--:R-:W-:Y:S05]  /*3bb0*/  @!P0 BRA `(.L_x_72) ;  /* 0x0000005c00ec8947 */ /* 0x00afea0003800000 */
.L_x_174:
[----:B-1----:R-:W1:Y:S01]  /*3bc0*/  LDS.128 R4, [R4+0x130] ;  /* 0x0001300004047984 */ /* 0x002e620000000c00 */
[----:B------:R-:W-:Y:S02]  /*3bd0*/  VIADD R0, R0, 0xb0 ;  /* 0x000000b000007836 */ /* 0x000fe40000000000 */
[----:B------:R-:W-:Y:S01]  /*3be0*/  VIADD R8, R8, 0x1 ;  /* 0x0000000108087836 */ /* 0x000fe20000000000 */
[----:B------:R-:W-:Y:S01]  /*3bf0*/  @!PT LDS RZ, [RZ] ;  /* 0x00000000fffff984 */ /* 0x000fe20000000800 */
[----:B------:R-:W-:Y:S01]  /*3c00*/  @!PT LDS RZ, [RZ] ;  /* 0x00000000fffff984 */ /* 0x000fe20000000800 */
[----:B------:R-:W-:Y:S01]  /*3c10*/  @!PT LDS RZ, [RZ] ;  /* 0x00000000fffff984 */ /* 0x000fe20000000800 */
[----:B------:R-:W-:Y:S01]  /*3c20*/  @!PT LDS RZ, [RZ] ;  /* 0x00000000fffff984 */ /* 0x000fe20000000800 */
[----:B------:R2:W-:Y:S06]  /*3c30*/  MEMBAR.ALL.CTA ;  /* 0x0000000000007992 */ /* 0x0005ec0000008000 */
[----:B--2---:R-:W2:Y:S01]  /*3c40*/  FENCE.VIEW.ASYNC.S ;  /* 0x00000000000073c6 */ /* 0x004ea20000000000 */
[----:B------:R-:W-:-:S04]  /*3c50*/  PRMT R0, RZ, 0x654, R0 ;  /* 0x00000654ff007816 */ /* 0x000fc80000000000 */
[----:B--2---:R2:W-:Y:S01]  /*3c60*/  SYNCS.ARRIVE.TRANS64.RED.A1T0 RZ, [R0+URZ], RZ ;  /* 0x000000ff00ff79a7 */ /* 0x0045e200081004ff */
[----:B-1----:R-:W-:Y:S01]  /*3c70*/  LOP3.LUT P1, RZ, R6, 0x1, RZ, 0xc0, !PT ;  /* 0x0000000106ff7812 */ /* 0x002fe2000782c0ff */
[----:B--2---:R-:W-:-:S12]  /*3c80*/  BRA.U UP3, `(.L_x_73) ;  /* 0x0000000503587547 */ /* 0x004fd8000b800000 */
[----:B------:R-:W1:Y:S01]  /*3c90*/  LDCU UR4, c[0x0][0x38c] ;  /* 0x00007180ff0477ac */ /* 0x000e620008000800 */
[----:B------:R-:W-:Y:S02]  /*3ca0*/  PLOP3.LUT P2, PT, PT, PT, PT, 0x80, 0x8 ;  /* 0x000000000008781c */ /* 0x000fe40003f4f070 */
[----:B------:R-:W-:Y:S01]  /*3cb0*/  SHF.L.U32 R5, R9, 0x1f, RZ ;  /* 0x0000001f09057819 */ /* 0x000fe200000006ff */
[----:B------:R-:W-:Y:S02]  /*3cc0*/  ULEA UR46, UR47, UR41, 0x3 ;  /* 0x000000292f2e7291 */ /* 0x000fe4000f8e18ff */
[----:B------:R-:W-:Y:S02]  /*3cd0*/  ULEA UR36, UR47, UR67, 0x6 ;  /* 0x000000432f247291 */ /* 0x000fe4000f8e30ff */
[----:B-1----:R-:W-:-:S06]  /*3ce0*/  UISETP.GE.AND UP0, UPT, UR4, 0x1, UPT ;  /* 0x000000010400788c */ /* 0x002fcc000bf06270 */
[----:B------:R-:W-:-:S05]  /*3cf0*/  PLOP3.LUT P0, PT, PT, PT, UP0, 0x80, 0x8 ;  /* 0x000000000008781c */ /* 0x000fca0003f0f008 */
[----:B------:R-:W-:-:S08]  /*3d00*/  @UP0 ULEA UR4, UR38, UR41, 0x3 ;  /* 0x0000002926040291 */ /* 0x000fd0000f8e18ff */
[----:B------:R-:W-:-:S04]  /*3d10*/  @P0 SHF.L.U32 R0, R2, 0x1f, RZ ;  /* 0x0000001f02000819 */ /* 0x000fc800000006ff */
[----:B------:R1:W2:Y:S01]  /*3d20*/  @P0 SYNCS.PHASECHK.TRANS64.TRYWAIT P2, [UR4], R0 ;  /* 0x00000000ff0005a7 */ /* 0x0002a20008041104 */
[----:B------:R-:W3:Y:S02]  /*3d30*/  SYNCS.PHASECHK.TRANS64.TRYWAIT P0, [UR46+0xe0], R5 ;  /* 0x0000e005ff0075a7 */ /* 0x000ee4000800112e */
[----:B-123--:R-:W-:Y:S05]  /*3d40*/  @!P0 BRA `(.L_x_74) ;  /* 0x0000005c009c8947 */ /* 0x00efea0003800000 */
.L_x_176:
[----:B------:R-:W-:Y:S01]  /*3d50*/  UMOV UR42, UR37 ;  /* 0x00000025002a7c82 */ /* 0x000fe20008000000 */
[----:B------:R-:W-:Y:S05]  /*3d60*/  BRA.U !UP0, `(.L_x_75) ;  /* 0x0000000508107547 */ /* 0x000fea000b800000 */
[----:B------:R-:W-:Y:S02]  /*3d70*/  UIADD3 UR42, UPT, UPT, UR66, UR37, URZ ;  /* 0x00000025422a7290 */ /* 0x000fe4000fffe0ff */
[----:B------:R-:W-:Y:S01]  /*3d80*/  UPLOP3.LUT UP2, UPT, UPT, UPT, UPT, 0x40, 0x4 ;  /* 0x000000000004789c */ /* 0x000fe20003f4e870 */
[----:B------:R-:W-:Y:S01]  /*3d90*/  UMOV UR39, UR64 ;  /* 0x0000004000277c82 */ /* 0x000fe20008000000 */
[----:B------:R-:W-:-:S09]  /*3da0*/  UMOV UR5, UR38 ;  /* 0x0000002600057c82 */ /* 0x000fd20008000000 */
.L_x_78:
[----:B------:R-:W-:Y:S01]  /*3db0*/  ULEA UR7, UR5, UR41, 0x3 ;  /* 0x0000002905077291 */ /* 0x000fe2000f8e18ff */
[----:B--23--:R-:W-:Y:S11]  /*3dc0*/  @P2 BRA `(.L_x_76) ;  /* 0x00000000000c2947 */ /* 0x00cff60003800000 */
[----:B-1----:R-:W-:Y:S04]  /*3dd0*/  SHF.L.U32 R5, R2, 0x1f, RZ ;  /* 0x0000001f02057819 */ /* 0x002fe800000006ff */
[----:B------:R-:W1:Y:S02]  /*3de0*/  SYNCS.PHASECHK.TRANS64.TRYWAIT P0, [UR7], R5 ;  /* 0x00000005ff0075a7 */ /* 0x000e640008001107 */
[----:B-1----:R-:W-:Y:S05]  /*3df0*/  @!P0 BRA `(.L_x_77) ;  /* 0x0000005c00888947 */ /* 0x002fea0003800000 */
.L_x_76:
[----:B------:R-:W-:Y:S01]  /*3e00*/  UISETP.NE.AND UP0, UPT, UR39, 0x1, UPT ;  /* 0x000000012700788c */ /* 0x000fe2000bf05270 */
[----:B------:R-:W-:Y:S01]  /*3e10*/  PLOP3.LUT P2, PT, PT, PT, PT, 0x80, 0x8 ;  /* 0x000000000008781c */ /* 0x000fe20003f4f070 */
[----:B------:R-:W-:Y:S02]  /*3e20*/  UIADD3 UR4, UPT, UPT, UR5, 0x1, URZ ;  /* 0x0000000105047890 */ /* 0x000fe4000fffe0ff */
[----:B------:R-:W-:Y:S02]  /*3e30*/  UIADD3 UR40, UPT, UPT, UR7, 0x28, URZ ;  /* 0x0000002807287890 */ /* 0x000fe4000fffe0ff */
[----:B------:R-:W-:Y:S01]  /*3e40*/  UISETP.NE.AND UP1, UPT, UR4, 0x5, UPT ;  /* 0x000000050400788c */ /* 0x000fe2000bf25270 */
[----:B------:R-:W-:Y:S01]  /*3e50*/  PLOP3.LUT P0, PT, PT, PT, UP0, 0x80, 0x8 ;  /* 0x000000000008781c */ /* 0x000fe20003f0f008 */
[----:B------:R-:W-:Y:S02]  /*3e60*/  UIADD3 UR37, UPT, UPT, UR37, 0x1, URZ ;  /* 0x0000000125257890 */ /* 0x000fe4000fffe0ff */
[----:B------:R-:W-:Y:S02]  /*3e70*/  USEL UR6, URZ, 0x1, UP1 ;  /* 0x00000001ff067887 */ /* 0x000fe40008800000 */
[----:B------:R-:W-:Y:S02]  /*3e80*/  USEL UR38, UR4, URZ, UP1 ;  /* 0x000000ff04267287 */ /* 0x000fe40008800000 */
[----:B------:R-:W-:Y:S02]  /*3e90*/  UIADD3 UR39, UPT, UPT, UR39, -0x1, URZ ;  /* 0xffffffff27277890 */ /* 0x000fe4000fffe0ff */
[----:B------:R-:W-:Y:S01]  /*3ea0*/  @UP0 ULEA UR4, UR38, UR41, 0x3 ;  /* 0x0000002926040291 */ /* 0x000fe2000f8e18ff */
[----:B------:R-:W-:Y:S01]  /*3eb0*/  LOP3.LUT R2, R2, UR6, RZ, 0x3c, !PT ;  /* 0x0000000602027c12 */ /* 0x000fe2000f8e3cff */
[----:B------:R-:W-:Y:S02]  /*3ec0*/  ULEA UR6, UR5, UR45, 0xa ;  /* 0x0000002d05067291 */ /* 0x000fe4000f8e50ff */
[----:B------:R-:W-:Y:S01]  /*3ed0*/  UISETP.NE.AND UP0, UPT, UR37, UR42, UPT ;  /* 0x0000002a2500728c */ /* 0x000fe2000bf05270 */
[----:B-1----:R-:W-:Y:S01]  /*3ee0*/  @P0 SHF.L.U32 R0, R2, 0x1f, RZ ;  /* 0x0000001f02000819 */ /* 0x002fe200000006ff */
[----:B------:R-:W-:Y:S02]  /*3ef0*/  UIADD3 UR34, UPT, UPT, UR6, 0x2, URZ ;  /* 0x0000000206227890 */ /* 0x000fe4000fffe0ff */
[----:B------:R-:W-:Y:S01]  /*3f00*/  UIADD3 UR30, UPT, UPT, UR6, 0x4, URZ ;  /* 0x00000004061e7890 */ /* 0x000fe2000fffe0ff */
[----:B------:R2:W3:Y:S01]  /*3f10*/  @P0 SYNCS.PHASECHK.TRANS64.TRYWAIT P2, [UR4], R0 ;  /* 0x00000000ff0005a7 */ /* 0x0004e20008041104 */
[----:B------:R-:W-:Y:S02]  /*3f20*/  ULEA UR4, UR5, UR44, 0xa ;  /* 0x0000002c05047291 */ /* 0x000fe4000f8e50ff */
[----:B------:R-:W-:Y:S02]  /*3f30*/  UIADD3 UR26, UPT, UPT, UR6, 0x6, URZ ;  /* 0x00000006061a7890 */ /* 0x000fe4000fffe0ff */
        /* <DEDUP_REMOVED lines=10> */
[----:B------:R-:W-:Y:S01]  /*3fe0*/  UIADD3 UR8, UPT, UPT, UR4, 0x206, URZ ;  /* 0x0000020604087890 */ /* 0x000fe2000fffe0ff */
[----:B------:R-:W-:Y:S01]  /*3ff0*/  UMOV UR7, 0x40004040 ;  /* 0x4000404000077882 */ /* 0x000fe20000000000 */
[----:B------:R-:W-:Y:S01]  /*4000*/  UMOV UR5, 0x40004040 ;  /* 0x4000404000057882 */ /* 0x000fe20000000000 */
[----:B------:R-:W-:Y:S01]  /*4010*/  UMOV UR35, 0x40004040 ;  /* 0x4000404000237882 */ /* 0x000fe20000000000 */
[----:B------:R1:W-:Y:S01]  /*4020*/  UTCHMMA.2CTA gdesc[UR4], gdesc[UR6], tmem[UR36], tmem[UR62], idesc[UR63], UP2 ;  /* 0x00ff3e06040075ea */ /* 0x0003e20009200024 */
[----:B------:R-:W-:Y:S01]  /*4030*/  UPLOP3.LUT UP2, UPT, UPT, UPT, UPT, 0x80, 0x8 ;  /* 0x000000000008789c */ /* 0x000fe20003f4f070 */
[----:B------:R-:W-:Y:S01]  /*4040*/  UMOV UR33, 0x40004040 ;  /* 0x4000404000217882 */ /* 0x000fe20000000000 */
[----:B------:R-:W-:Y:S01]  /*4050*/  UMOV UR31, 0x40004040 ;  /* 0x40004040001f7882 */ /* 0x000fe20000000000 */
[----:B------:R2:W-:Y:S01]  /*4060*/  UTCHMMA.2CTA gdesc[UR32], gdesc[UR34], tmem[UR36], tmem[UR60], idesc[UR61], UPT ;  /* 0x00ff3c22200075ea */ /* 0x0005e2000ba00024 */
        /* <DEDUP_REMOVED lines=14> */
[----:B------:R-:W-:Y:S01]  /*4150*/  UMOV UR9, 0x40004040 ;  /* 0x4000404000097882 */ /* 0x000fe20000000000 */
[----:B------:R2:W-:Y:S01]  /*4160*/  UTCHMMA.2CTA gdesc[UR12], gdesc[UR14], tmem[UR36], tmem[UR50], idesc[UR51], UPT ;  /* 0x00ff320e0c0075ea */ /* 0x0005e2000ba00024 */
[----:B------:R2:W-:Y:S01]  /*4170*/  UTCHMMA.2CTA gdesc[UR8], gdesc[UR10], tmem[UR36], tmem[UR48], idesc[UR49], UPT ;  /* 0x00ff300a080075ea */ /* 0x0005e2000ba00024 */
[----:B------:R2:W-:Y:S01]  /*4180*/  UTCBAR.2CTA.MULTICAST [UR40], URZ, UR43 ;  /* 0x000000ff280073e9 */ /* 0x0005e2000820082b */
[----:B-1----:R-:W-:Y:S01]  /*4190*/  UMOV UR5, UR38 ;  /* 0x0000002600057c82 */ /* 0x002fe20008000000 */
[----:B------:R-:W-:Y:S05]  /*41a0*/  BRA.U UP0, `(.L_x_78) ;  /* 0xfffffffd00007547 */ /* 0x000fea000b83ffff */
.L_x_75:
[----:B------:R-:W-:Y:S01]  /*41b0*/  UIADD3 UR4, UPT, UPT, UR46, 0xc0, URZ ;  /* 0x000000c02e047890 */ /* 0x000fe2000fffe0ff */
[----:B------:R-:W-:-:S08]  /*41c0*/  UMOV UR37, UR42 ;  /* 0x0000002a00257c82 */ /* 0x000fd00008000000 */
[----:B------:R4:W-:Y:S01]  /*41d0*/  UTCBAR.2CTA.MULTICAST [UR4], URZ, UR65 ;  /* 0x000000ff040073e9 */ /* 0x0009e20008200841 */
[----:B------:R-:W-:Y:S02]  /*41e0*/  NOP ;  /* 0x0000000000007918 */ /* 0x000fe40000000000 */
.L_x_73:
[----:B----4-:R-:W-:Y:S01]  /*41f0*/  UIADD3 UR4, UPT, UPT, UR47, 0x1, URZ ;  /* 0x000000012f047890 */ /* 0x010fe2000fffe0ff */
[----:B------:R-:W-:-:S03]  /*4200*/  ISETP.NE.AND P0, PT, R8, 0x2, PT ;  /* 0x000000020800780c */ /* 0x000fc60003f05270 */
[----:B------:R-:W-:Y:S01]  /*4210*/  UISETP.NE.AND UP0, UPT, UR4, 0x4, UPT ;  /* 0x000000040400788c */ /* 0x000fe2000bf05270 */
[----:B-12---:R-:W-:Y:S02]  /*4220*/  SEL R0, RZ, 0x1, P0 ;  /* 0x00000001ff007807 */ /* 0x006fe40000000000 */
[----:B------:R-:W-:Y:S01]  /*4230*/  SEL R8, R8, RZ, P0 ;  /* 0x000000ff08087207 */ /* 0x000fe20000000000 */
[----:B------:R-:W-:Y:S01]  /*4240*/  USEL UR5, URZ, 0x1, UP0 ;  /* 0x00000001ff057887 */ /* 0x000fe20008000000 */
[----:B------:R-:W-:Y:S01]  /*4250*/  LOP3.LUT R3, R3, R0, RZ, 0x3c, !PT ;  /* 0x0000000003037212 */ /* 0x000fe200078e3cff */
[----:B------:R-:W-:-:S04]  /*4260*/  USEL UR47, UR4, URZ, UP0 ;  /* 0x000000ff042f7287 */ /* 0x000fc80008000000 */
[----:B------:R-:W-:Y:S01]  /*4270*/  LOP3.LUT R9, R9, UR5, RZ, 0x3c, !PT ;  /* 0x0000000509097c12 */ /* 0x000fe2000f8e3cff */
[----:B------:R-:W-:Y:S07]  /*4280*/  @P1 BRA `(.L_x_79) ;  /* 0xfffffff800381947 */ /* 0x000fee000383ffff */
[----:B------:R-:W1:Y:S01]  /*4290*/  S2UR UR8, SR_CgaCtaId ;  /* 0x00000000000879c3 */ /* 0x000e620000008800 */
[----:B------:R-:W-:Y:S01]  /*42a0*/  ELECT P0, URZ, PT ;  /* 0x0000000000ff782f */ /* 0x000fe20003800000 */
[----:B------:R-:W-:Y:S01]  /*42b0*/  HFMA2 R0, -RZ, RZ, 0, 5.9604644775390625e-08 ;  /* 0x00000001ff007431 */ /* 0x000fe200000001ff */
[----:B------:R-:W-:-:S05]  /*42c0*/  UMOV UR4, 0x40 ;  /* 0x0000004000047882 */ /* 0x000fca0000000000 */
[----:B------:R-:W-:Y:S01]  /*42d0*/  UVIRTCOUNT.DEALLOC.SMPOOL 0x80 ;  /* 0x000000800000784c */ /* 0x000fe20000000000 */
[----:B------:R-:W-:Y:S02]  /*42e0*/  UISETP.NE.AND UP1, UPT, UR68, URZ, UPT ;  /* 0x000000ff4400728c */ /* 0x000fe4000bf25270 */
[----:B-1----:R-:W-:-:S09]  /*42f0*/  ULEA UR8, UR8, UR4, 0x18 ;  /* 0x0000000408087291 */ /* 0x002fd2000f8ec0ff */
[----:B------:R1:W-:Y:S01]  /*4300*/  @P0 STS.U8 [UR8+0x1c], R0 ;  /* 0x00001c00ff000988 */ /* 0x0003e20008000008 */
[----:B------:R-:W-:Y:S05]  /*4310*/  BRA.U UP1, `(.L_x_80) ;  /* 0x0000000101a07547 */ /* 0x000fea000b800000 */
[----:B------:R-:W-:Y:S01]  /*4320*/  UIADD3 UR7, UPT, UPT, UR41, 0xe0, URZ ;  /* 0x000000e029077890 */ /* 0x000fe2000fffe0ff */
[----:B------:R-:W-:-:S03]  /*4330*/  SHF.L.U32 R3, R9, 0x1f, RZ ;  /* 0x0000001f09037819 */ /* 0x000fc600000006ff */
[----:B------:R-:W-:-:S09]  /*4340*/  ULEA UR4, UR47, UR7, 0x3 ;  /* 0x000000072f047291 */ /* 0x000fd2000f8e18ff */
[----:B------:R-:W2:Y:S02]  /*4350*/  SYNCS.PHASECHK.TRANS64.TRYWAIT P0, [UR4], R3 ;  /* 0x00000003ff0075a7 */ /* 0x000ea40008001104 */
[----:B--2---:R-:W-:Y:S05]  /*4360*/  @!P0 BRA `(.L_x_81) ;  /* 0x0000005800448947 */ /* 0x004fea0003800000 */
.L_x_179:
        /* <DEDUP_REMOVED lines=9> */
.L_x_181:
        /* <DEDUP_REMOVED lines=9> */
.L_x_183:
[----:B------:R-:W-:-:S04]  /*4490*/  UIADD3 UR4, UPT, UPT, UR4, 0x1, URZ ;  /* 0x0000000104047890 */ /* 0x000fc8000fffe0ff */
[----:B------:R-:W-:-:S04]  /*44a0*/  UISETP.NE.AND UP0, UPT, UR4, 0x4, UPT ;  /* 0x000000040400788c */ /* 0x000fc8000bf05270 */
[----:B------:R-:W-:Y:S02]  /*44b0*/  USEL UR5, URZ, 0x1, UP0 ;  /* 0x00000001ff057887 */ /* 0x000fe40008000000 */
[----:B------:R-:W-:-:S04]  /*44c0*/  USEL UR4, UR4, URZ, UP0 ;  /* 0x000000ff04047287 */ /* 0x000fc80008000000 */
[----:B------:R-:W-:Y:S01]  /*44d0*/  ULEA UR4, UR4, UR7, 0x3 ;  /* 0x0000000704047291 */ /* 0x000fe2000f8e18ff */
[----:B-1----:R-:W-:-:S04]  /*44e0*/  LOP3.LUT R3, R2, UR5, RZ, 0x3c, !PT ;  /* 0x0000000502037c12 */ /* 0x002fc8000f8e3cff */
[----:B------:R-:W-:Y:S01]  /*44f0*/  SHF.L.U32 R3, R3, 0x1f, RZ ;  /* 0x0000001f03037819 */ /* 0x000fe200000006ff */
[----:B------:R-:W-:-:S04]  /*4500*/  IMAD.U32 R0, RZ, RZ, UR4 ;  /* 0x00000004ff007e24 */ /* 0x000fc8000f8e00ff */
[----:B------:R1:W2:Y:S03]  /*4510*/  SYNCS.PHASECHK.TRANS64.TRYWAIT P0, [R0+URZ], R3 ;  /* 0x00000003000075a7 */ /* 0x0002a600080011ff */
[----:B--2---:R-:W-:Y:S05]  /*4520*/  @!P0 NANOSLEEP.SYNCS 0x989680 ;  /* 0x009896800000895d */ /* 0x004fea0003900000 */
[----:B------:R-:W2:Y:S02]  /*4530*/  @!P0 SYNCS.PHASECHK.TRANS64 P0, [R0+URZ], R3 ;  /* 0x00000003000085a7 */ /* 0x000ea400080010ff */
[----:B--2---:R-:W-:Y:S05]  /*4540*/  @P0 BRA `(.L_x_84) ;  /* 0x0000000000200947 */ /* 0x004fea0003800000 */
.L_x_85:
[----:B--2---:R2:W4:Y:S02]  /*4550*/  SYNCS.PHASECHK.TRANS64.TRYWAIT P0, [R0+URZ], R3 ;  /* 0x00000003000075a7 */ /* 0x00452400080011ff */
[----:B----4-:R-:W-:Y:S05]  /*4560*/  @!P0 NANOSLEEP.SYNCS 0x989680 ;  /* 0x009896800000895d */ /* 0x010fea0003900000 */
[----:B------:R-:W4:Y:S02]  /*4570*/  @!P0 SYNCS.PHASECHK.TRANS64 P0, [R0+URZ], R3 ;  /* 0x00000003000085a7 */ /* 0x000f2400080010ff */
[----:B----4-:R-:W-:Y:S05]  /*4580*/  @!P0 BRA `(.L_x_85) ;  /* 0xfffffffc00f08947 */ /* 0x010fea000383ffff */
[----:B------:R-:W-:Y:S05]  /*4590*/  BRA `(.L_x_84) ;  /* 0x00000000000c7947 */ /* 0x000fea0003800000 */
.L_x_80:
[----:B------:R-:W-:-:S04]  /*45a0*/  UIADD3 UR4, UPT, UPT, UR41, 0x120, URZ ;  /* 0x0000012029047890 */ /* 0x000fc8000fffe0ff */
[----:B------:R-:W-:-:S09]  /*45b0*/  UPRMT UR4, UR69, 0x654, UR4 ;  /* 0x0000065445047896 */ /* 0x000fd20008000004 */
[----:B------:R-:W-:Y:S03]  /*45c0*/  SYNCS.ARRIVE.TRANS64.RED.A1T0 RZ, [UR4], RZ ;  /* 0x000000ffffff79a7 */ /* 0x000fe60008100404 */
.L_x_84:
[----:B-12---:R-:W-:Y:S01]  /*45d0*/  SHF.L.U32 R3, RZ, 0x1f, RZ ;  /* 0x0000001fff037819 */ /* 0x006fe200000006ff */
[----:B------:R-:W-:Y:S01]  /*45e0*/  UIADD3 UR4, UPT, UPT, UR41, 0x120, URZ ;  /* 0x0000012029047890 */ /* 0x000fe2000fffe0ff */
[----:B------:R-:W-:Y:S02]  /*45f0*/  PLOP3.LUT P0, PT, PT, PT, UP1, 0x80, 0x8 ;  /* 0x000000000008781c */ /* 0x000fe40003f0f018 */
[----:B------:R-:W1:Y:S02]  /*4600*/  SYNCS.PHASECHK.TRANS64.TRYWAIT P1, [UR41+0x120], R3 ;  /* 0x00012003ff0075a7 */ /* 0x000e640008021129 */
[----:B-1----:R-:W-:Y:S09]  /*4610*/  @!P1 BRA `(.L_x_86) ;  /* 0x0000005400e09947 */ /* 0x002ff20003800000 */
.L_x_185:
[----:B------:R-:W-:Y:S01]  /*4620*/  @!UP1 UPRMT UR4, UR69, 0x654, UR4 ;  /* 0x0000065445049896 */ /* 0x000fe20008000004 */
[----:B------:R-:W-:Y:S01]  /*4630*/  UMOV UR5, 0xffff ;  /* 0x0000ffff00057882 */ /* 0x000fe20000000000 */
[----:B------:R-:W-:-:S07]  /*4640*/  UMOV UR6, 0x1 ;  /* 0x0000000100067882 */ /* 0x000fce0000000000 */
[----:B------:R-:W-:Y:S01]  /*4650*/  @!P0 SYNCS.ARRIVE.TRANS64.RED.A1T0 RZ, [UR4], RZ ;  /* 0x000000ffffff89a7 */ /* 0x000fe20008100404 */
[----:B------:R-:W-:Y:S01]  /*4660*/  NOP ;  /* 0x0000000000007918 */ /* 0x000fe20000000000 */
[----:B-1----:R-:W1:Y:S01]  /*4670*/  LDS R0, [UR8+0x14] ;  /* 0x00001408ff007984 */ /* 0x002e620008000800 */
[----:B------:R-:W-:-:S04]  /*4680*/  ULOP3.LUT UR4, UR67, 0xffff, URZ, 0xc0, !UPT ;  /* 0x0000ffff43047892 */ /* 0x000fc8000f8ec0ff */
[----:B------:R-:W-:-:S04]  /*4690*/  USHF.R.U32.HI UR4, URZ, 0x5, UR4 ;  /* 0x00000005ff047899 */ /* 0x000fc80008011604 */
[----:B------:R-:W-:Y:S02]  /*46a0*/  USHF.L.U32 UR5, UR5, UR4, URZ ;  /* 0x0000000405057299 */ /* 0x000fe400080006ff */
[----:B------:R-:W-:-:S04]  /*46b0*/  USHF.L.U32 UR4, UR6, UR4, URZ ;  /* 0x0000000406047299 */ /* 0x000fc800080006ff */
[----:B-1----:R-:W-:-:S04]  /*46c0*/  LOP3.LUT R0, R0, UR5, RZ, 0xc0, !PT ;  /* 0x0000000500007c12 */ /* 0x002fc8000f8ec0ff */
[----:B------:R-:W-:-:S13]  /*46d0*/  ISETP.NE.AND P0, PT, R0, UR5, PT ;  /* 0x0000000500007c0c */ /* 0x000fda000bf05270 */
[----:B------:R-:W-:Y:S05]  /*46e0*/  @P0 BRA `(.L_x_87) ;  /* 0x0000000000580947 */ /* 0x000fea0003800000 */
[----:B------:R-:W1:Y:S02]  /*46f0*/  LDS R0, [UR8+0x18] ;  /* 0x00001808ff007984 */ /* 0x000e640008000800 */
[----:B-1----:R-:W-:-:S04]  /*4700*/  LOP3.LUT R0, R0, UR4, RZ, 0xc0, !PT ;  /* 0x0000000400007c12 */ /* 0x002fc8000f8ec0ff */
[----:B------:R-:W-:-:S13]  /*4710*/  ISETP.NE.AND P0, PT, R0, UR4, PT ;  /* 0x0000000400007c0c */ /* 0x000fda000bf05270 */
[----:B------:R-:W-:Y:S05]  /*4720*/  @P0 BRA `(.L_x_88) ;  /* 0x00000000003c0947 */ /* 0x000fea0003800000 */
[----:B------:R-:W1:Y:S01]  /*4730*/  S2R R2, SR_LANEID ;  /* 0x0000000000027919 */ /* 0x000e620000000000 */
[----:B------:R-:W-:Y:S01]  /*4740*/  ULOP3.LUT UR5, URZ, UR5, URZ, 0x33, !UPT ;  /* 0x00000005ff057292 */ /* 0x000fe2000f8e33ff */
[----:B------:R-:W-:Y:S01]  /*4750*/  LOP3.LUT R4, RZ, UR4, RZ, 0x33, !PT ;  /* 0x00000004ff047c12 */ /* 0x000fe2000f8e33ff */
[----:B------:R-:W-:Y:S02]  /*4760*/  VOTEU.ANY UR4, UPT, PT ;  /* 0x0000000000047886 */ /* 0x000fe400038e0100 */
[----:B------:R-:W-:Y:S01]  /*4770*/  UFLO.U32 UR4, UR4 ;  /* 0x00000004000472bd */ /* 0x000fe200080e0000 */
[----:B------:R-:W2:Y:S01]  /*4780*/  REDUX UR6, R4 ;  /* 0x00000000040673c4 */ /* 0x000ea20000000000 */
[----:B------:R-:W-:-:S06]  /*4790*/  IMAD.U32 R0, RZ, RZ, UR5 ;  /* 0x00000005ff007e24 */ /* 0x000fcc000f8e00ff */
[----:B------:R4:W-:Y:S01]  /*47a0*/  UTCATOMSWS.AND URZ, UR5 ;  /* 0x0000000500ff79e3 */ /* 0x0009e20008000000 */
[----:B------:R-:W3:Y:S01]  /*47b0*/  REDUX UR7, R0 ;  /* 0x00000000000773c4 */ /* 0x000ee20000000000 */
[----:B-1----:R-:W-:Y:S01]  /*47c0*/  ISETP.EQ.U32.AND P0, PT, R2, UR4, PT ;  /* 0x0000000402007c0c */ /* 0x002fe2000bf02070 */
[----:B--2---:R-:W-:Y:S01]  /*47d0*/  IMAD.U32 R2, RZ, RZ, UR6 ;  /* 0x00000006ff027e24 */ /* 0x004fe2000f8e00ff */
[----:B---3--:R-:W-:-:S11]  /*47e0*/  MOV R3, UR7 ;  /* 0x0000000700037c02 */ /* 0x008fd60008000f00 */
[----:B------:R4:W-:Y:S04]  /*47f0*/  @P0 ATOMS.AND RZ, [UR8+0x14], R3 ;  /* 0x00001403ffff098c */ /* 0x0009e8000a800008 */
[----:B------:R4:W-:Y:S01]  /*4800*/  @P0 ATOMS.AND RZ, [UR8+0x18], R2 ;  /* 0x00001802ffff098c */ /* 0x0009e2000a800008 */
[----:B------:R-:W-:Y:S05]  /*4810*/  BRA `(.L_x_89) ;  /* 0x0000000000147947 */ /* 0x000fea0003800000 */
.L_x_88:
[----:B------:R-:W-:Y:S02]  /*4820*/  MOV R2, 0x4840 ;  /* 0x0000484000027802 */ /* 0x000fe40000000f00 */
[----:B---3-5:R-:W-:Y:S05]  /*4830*/  CALL.REL.NOINC `($__internal_0_$__cuda_sm10x_tcgen05_guardrail_trap_col_being_dealloced_not_returned_by_alloc) ;  /* 0x0000005800c07944 */ /* 0x028fea0003c00000 */
[----:B------:R-:W-:Y:S05]  /*4840*/  BRA `(.L_x_89) ;  /* 0x0000000000087947 */ /* 0x000fea0003800000 */
.L_x_87:
[----:B------:R-:W-:Y:S02]  /*4850*/  MOV R2, 0x4870 ;  /* 0x0000487000027802 */ /* 0x000fe40000000f00 */
[----:B---3-5:R-:W-:Y:S05]  /*4860*/  CALL.REL.NOINC `($__internal_2_$__cuda_sm10x_tcgen05_guardrail_trap_unallocated_columns_being_dealloced) ;  /* 0x0000005800cc7944 */ /* 0x028fea0003c00000 */
.L_x_89:
[----:B------:R-:W-:Y:S01]  /*4870*/  NOP ;  /* 0x0000000000007918 */ /* 0x000fe20000000000 */
[----:B----4-:R-:W-:Y:S05]  /*4880*/  EXIT ;  /* 0x000000000000794d */ /* 0x010fea0003800000 */
.L_x_60:
[----:B------:R-:W-:-:S09]  /*4890*/  UISETP.NE.OR UP0, UPT, UR21, 0x3, !UP3 ;  /* 0x000000031500788c */ /* 0x000fd2000df05670 */
[----:B------:R-:W-:Y:S05]  /*48a0*/  BRA.U UP0, `(.L_x_90) ;  /* 0x0000001100b87547 */ /* 0x000fea000b800000 */
[----:B------:R-:W1:Y:S01]  /*48b0*/  LDCU UR31, c[0x0][0x370] ;  /* 0x00006e00ff1f77ac */ /* 0x000e620008000800 */
[----:B------:R-:W2:Y:S01]  /*48c0*/  LDC.64 R16, c[0x0][0x348] ;  /* 0x0000d200ff107b82 */ /* 0x000ea20000000a00 */
[----:B------:R-:W-:Y:S02]  /*48d0*/  HFMA2 R13, -RZ, RZ, 0, 0 ;  /* 0x00000000ff0d7431 */ /* 0x000fe400000001ff */
[----:B------:R-:W-:Y:S01]  /*48e0*/  IMAD.MOV.U32 R15, RZ, RZ, 0x1 ;  /* 0x00000001ff0f7424 */ /* 0x000fe200078e00ff */
[----:B------:R-:W1:Y:S01]  /*48f0*/  LDCU.128 UR48, c[0x0][0xb10] ;  /* 0x00016200ff3077ac */ /* 0x000e620008000c00 */
[----:B------:R-:W-:Y:S01]  /*4900*/  IMAD.MOV.U32 R14, RZ, RZ, RZ ;  /* 0x000000ffff0e7224 */ /* 0x000fe200078e00ff */
[----:B------:R-:W-:Y:S01]  /*4910*/  MOV R7, 0x2000 ;  /* 0x0000200000077802 */ /* 0x000fe20000000f00 */
[----:B------:R-:W3:Y:S01]  /*4920*/  LDCU UR30, c[0x0][0x374] ;  /* 0x00006e80ff1e77ac */ /* 0x000ee20008000800 */
[----:B------:R-:W4:Y:S01]  /*4930*/  LDC.64 R2, c[0x0][0x888] ;  /* 0x00022200ff027b82 */ /* 0x000f220000000a00 */
[----:B------:R-:W3:Y:S01]  /*4940*/  LDCU UR15, c[0x0][0xb0c] ;  /* 0x00016180ff0f77ac */ /* 0x000ee20008000800 */
[----:B------:R-:W2:Y:S06]  /*4950*/  LDCU UR52, c[0x0][0xb20] ;  /* 0x00016400ff3477ac */ /* 0x000eac0008000800 */
[----:B------:R-:W4:Y:S01]  /*4960*/  LDC.64 R4, c[0x0][0x890] ;  /* 0x00022400ff047b82 */ /* 0x000f220000000a00 */
[----:B------:R-:W2:Y:S01]  /*4970*/  LDCU UR4, c[0x0][0xb30] ;  /* 0x00016600ff0477ac */ /* 0x000ea20008000800 */
[----:B------:R-:W-:Y:S01]  /*4980*/  UMOV UR21, 0x400 ;  /* 0x0000040000157882 */ /* 0x000fe20000000000 */
[----:B-1----:R-:W-:-:S02]  /*4990*/  UIMAD.WIDE.U32 UR6, UR31, UR48, URZ ;  /* 0x000000301f0672a5 */ /* 0x002fc4000f8e00ff */
[----:B---3--:R-:W-:Y:S02]  /*49a0*/  UIMAD.WIDE.U32 UR8, UR30, UR51, URZ ;  /* 0x000000331e0872a5 */ /* 0x008fe4000f8e00ff */
[----:B------:R-:W-:Y:S02]  /*49b0*/  ULEA UR21, UR47, UR21, 0x18 ;  /* 0x000000152f157291 */ /* 0x000fe4000f8ec0ff */
[----:B------:R-:W-:Y:S02]  /*49c0*/  UPLOP3.LUT UP2, UPT, UPT, UPT, UPT, 0x40, 0x4 ;  /* 0x000000000004789c */ /* 0x000fe40003f4e870 */
[----:B------:R-:W-:Y:S01]  /*49d0*/  UIADD3 UR37, UPT, UPT, UR21, 0x68, URZ ;  /* 0x0000006815257890 */ /* 0x000fe2000fffe0ff */
[----:B------:R-:W-:Y:S01]  /*49e0*/  UMOV UR6, UR7 ;  /* 0x0000000700067c82 */ /* 0x000fe20008000000 */
[----:B------:R-:W-:Y:S01]  /*49f0*/  UMOV UR38, UR9 ;  /* 0x0000000900267c82 */ /* 0x000fe20008000000 */
[----:B------:R-:W-:Y:S02]  /*4a00*/  UISETP.GE.AND UP0, UPT, UR45, 0x1, UPT ;  /* 0x000000012d00788c */ /* 0x000fe4000bf06270 */
[----:B------:R-:W-:Y:S01]  /*4a10*/  UISETP.NE.AND UP4, UPT, UR45, 0x1, UPT ;  /* 0x000000012d00788c */ /* 0x000fe2000bf85270 */
[----:B------:R-:W1:Y:S01]  /*4a20*/  LDCU.64 UR22, c[0x0][0xb28] ;  /* 0x00016500ff1677ac */ /* 0x000e620008000a00 */
[----:B------:R-:W-:-:S02]  /*4a30*/  UISETP.NE.AND UP6, UPT, UR15, 0x1, UPT ;  /* 0x000000010f00788c */ /* 0x000fc4000bfc5270 */
[----:B------:R-:W-:Y:S02]  /*4a40*/  UISETP.NE.AND UP5, UPT, UR50, 0x1, UPT ;  /* 0x000000013200788c */ /* 0x000fe4000bfa5270 */
[----:B------:R-:W-:Y:S02]  /*4a50*/  UIADD3 UR41, UPT, UPT, UR21, 0x50, URZ ;  /* 0x0000005015297890 */ /* 0x000fe4000fffe0ff */
[----:B------:R-:W-:Y:S02]  /*4a60*/  UIADD3 UR33, UPT, UPT, UR21, 0x58, URZ ;  /* 0x0000005815217890 */ /* 0x000fe4000fffe0ff */
[----:B------:R-:W-:Y:S02]  /*4a70*/  UIADD3 UR25, UPT, UPT, UR21, 0x60, URZ ;  /* 0x0000006015197890 */ /* 0x000fe4000fffe0ff */
[----:B------:R-:W-:Y:S02]  /*4a80*/  UPRMT UR37, UR47, 0x654, UR37 ;  /* 0x000006542f257896 */ /* 0x000fe40008000025 */
[----:B------:R-:W-:-:S02]  /*4a90*/  USHF.R.U32.HI UR39, URZ, UR49, UR6 ;  /* 0x00000031ff277299 */ /* 0x000fc40008011606 */
[----:B--2---:R-:W-:Y:S02]  /*4aa0*/  USHF.R.U32.HI UR38, URZ, UR52, UR38 ;  /* 0x00000034ff267299 */ /* 0x004fe40008011626 */
[----:B------:R-:W-:-:S11]  /*4ab0*/  UISETP.NE.AND UP3, UPT, UR4, 0x1, UPT ;  /* 0x000000010400788c */ /* 0x000fd6000bf65270 */
.L_x_101:
[C---:B------:R-:W-:Y:S02]  /*4ac0*/  LEA R12, R14.reuse, UR21, 0x3 ;  /* 0x000000150e0c7c11 */ /* 0x040fe4000f8e18ff */
[----:B------:R-:W-:Y:S02]  /*4ad0*/  SHF.L.U32 R9, R13, 0x1f, RZ ;  /* 0x0000001f0d097819 */ /* 0x000fe400000006ff */
[----:B------:R-:W-:Y:S02]  /*4ae0*/  LEA R10, R14, UR21, 0x4 ;  /* 0x000000150e0a7c11 */ /* 0x000fe4000f8e20ff */
[----:B------:R-:W2:Y:S02]  /*4af0*/  SYNCS.PHASECHK.TRANS64.TRYWAIT P0, [R12+URZ+0xa0], R9 ;  /* 0x0000a0090c0075a7 */ /* 0x000ea400080011ff */
[----:B--23--:R-:W-:Y:S05]  /*4b00*/  @!P0 BRA `(.L_x_91) ;  /* 0x0000005000bc8947 */ /* 0x00cfea0003800000 */
.L_x_186:
[----:B--2---:R-:W2:Y:S01]  /*4b10*/  LDS.128 R8, [R10+0x130] ;  /* 0x000130000a087984 */ /* 0x004ea20000000c00 */
[----:B------:R-:W-:Y:S01]  /*4b20*/  UISETP.GE.AND UP0, UPT, UR45, 0x1, UPT ;  /* 0x000000012d00788c */ /* 0x000fe2000bf06270 */
[----:B------:R-:W-:Y:S01]  /*4b30*/  @!PT LDS RZ, [RZ] ;  /* 0x00000000fffff984 */ /* 0x000fe20000000800 */
[----:B------:R-:W-:Y:S01]  /*4b40*/  @!PT LDS RZ, [RZ] ;  /* 0x00000000fffff984 */ /* 0x000fe20000000800 */
[----:B------:R-:W-:Y:S01]  /*4b50*/  @!PT LDS RZ, [RZ] ;  /* 0x00000000fffff984 */ /* 0x000fe20000000800 */
[----:B------:R-:W-:Y:S01]  /*4b60*/  @!PT LDS RZ, [RZ] ;  /* 0x00000000fffff984 */ /* 0x000fe20000000800 */
[----:B------:R3:W-:Y:S06]  /*4b70*/  MEMBAR.ALL.CTA ;  /* 0x0000000000007992 */ /* 0x0007ec0000008000 */
[----:B---3--:R-:W3:Y:S01]  /*4b80*/  FENCE.VIEW.ASYNC.S ;  /* 0x00000000000073c6 */ /* 0x008ee20000000000 */
[----:B--2---:R-:W-:Y:S11]  /*4b90*/  LOP3.LUT P0, RZ, R10, 0x1, RZ, 0xc0, !PT ;  /* 0x000000010aff7812 */ /* 0x004ff6000780c0ff */
[----:B------:R-:W-:Y:S02]  /*4ba0*/  @!UPT UIADD3 URZ, UPT, UPT, URZ, URZ, URZ ;  /* 0x000000fffffff290 */ /* 0x000fe4000fffe0ff */
[----:B---3--:R-:W-:Y:S01]  /*4bb0*/  VOTEU.ANY UP1, P0 ;  /* 0x0000000000ff7886 */ /* 0x008fe20000020100 */
[----:B------:R-:W-:Y:S11]  /*4bc0*/  PLOP3.LUT P0, PT, PT, PT, UP1, 0x80, 0x8 ;  /* 0x000000000008781c */ /* 0x000ff60003f0f018 */
[----:B------:R-:W-:Y:S02]  /*4bd0*/  @!UPT UIADD3 URZ, UPT, UPT, URZ, URZ, URZ ;  /* 0x000000fffffff290 */ /* 0x000fe4000fffe0ff */
[----:B------:R-:W-:Y:S02]  /*4be0*/  @P0 SHF.R.U32.HI R0, RZ, 0x10, R9 ;  /* 0x00000010ff000819 */ /* 0x000fe40000011609 */
[----:B------:R-:W-:Y:S02]  /*4bf0*/  @P0 MOV R6, R8 ;  /* 0x0000000800060202 */ /* 0x000fe40000000f00 */
[----:B------:R-:W-:Y:S01]  /*4c00*/  @P0 R2UR UR4, R0 ;  /* 0x00000000000402ca */ /* 0x000fe200000e0000 */
[----:B------:R-:W-:Y:S01]  /*4c10*/  VIADD R0, R12, 0xb0 ;  /* 0x000000b00c007836 */ /* 0x000fe20000000000 */
[----:B------:R-:W-:Y:S02]  /*4c20*/  @P0 LOP3.LUT R8, R9, 0xffff, RZ, 0xc0, !PT ;  /* 0x0000ffff09080812 */ /* 0x000fe400078ec0ff */
[----:B------:R-:W-:Y:S02]  /*4c30*/  @P0 R2UR UR6, R6 ;  /* 0x00000000060602ca */ /* 0x000fe400000e0000 */
[----:B------:R-:W-:Y:S02]  /*4c40*/  PRMT R0, RZ, 0x654, R0 ;  /* 0x00000654ff007816 */ /* 0x000fe40000000000 */
[----:B------:R-:W-:Y:S02]  /*4c50*/  @P0 R2UR UR5, R8 ;  /* 0x00000000080502ca */ /* 0x000fe400000e0000 */
[----:B------:R2:W-:Y:S03]  /*4c60*/  SYNCS.ARRIVE.TRANS64.RED.A1T0 RZ, [R0+URZ], RZ ;  /* 0x000000ff00ff79a7 */ /* 0x0005e600081004ff */
[----:B------:R-:W-:Y:S04]  /*4c70*/  @UP1 UMOV UR29, UR4 ;  /* 0x00000004001d1c82 */ /* 0x000fe80008000000 */
[----:B------:R-:W-:Y:S04]  /*4c80*/  @UP1 UMOV UR14, UR6 ;  /* 0x00000006000e1c82 */ /* 0x000fe80008000000 */
[----:B------:R-:W-:Y:S01]  /*4c90*/  @UP1 UMOV UR13, UR5 ;  /* 0x00000005000d1c82 */ /* 0x000fe20008000000 */
[----:B------:R-:W-:Y:S05]  /*4ca0*/  BRA.U !UP0, `(.L_x_92) ;  /* 0x0000000108a47547 */ /* 0x000fea000b800000 */
[----:B------:R-:W-:Y:S02]  /*4cb0*/  UIMAD.WIDE.U32 UR16, UR13, UR51, URZ ;  /* 0x000000330d1072a5 */ /* 0x000fe4000f8e00ff */
[----:B------:R-:W-:Y:S02]  /*4cc0*/  UIMAD.WIDE.U32 UR18, UR14, UR48, URZ ;  /* 0x000000300e1272a5 */ /* 0x000fe4000f8e00ff */
[----:B------:R-:W-:Y:S02]  /*4cd0*/  USEL UR4, UR30, UR38, !UP5 ;  /* 0x000000261e047287 */ /* 0x000fe4000e800000 */
[----:B------:R-:W-:Y:S02]  /*4ce0*/  USEL UR7, UR31, UR39, !UP6 ;  /* 0x000000271f077287 */ /* 0x000fe4000f000000 */
[----:B-1----:R-:W-:Y:S02]  /*4cf0*/  UIMAD.WIDE.U32 UR8, UR4, UR22, URZ ;  /* 0x00000016040872a5 */ /* 0x002fe4000f8e00ff */
[----:B------:R-:W-:Y:S01]  /*4d00*/  UIMAD.WIDE.U32 UR10, UR7, UR22, URZ ;  /* 0x00000016070a72a5 */ /* 0x000fe2000f8e00ff */
[----:B------:R-:W-:Y:S02]  /*4d10*/  UMOV UR5, UR17 ;  /* 0x0000001100057c82 */ /* 0x000fe40008000000 */
[----:B------:R-:W-:Y:S03]  /*4d20*/  USHF.R.U32.HI UR6, URZ, UR52, UR5 ;  /* 0x00000034ff067299 */ /* 0x000fe60008011605 */
[----:B------:R-:W-:Y:S01]  /*4d30*/  UMOV UR5, UR19 ;  /* 0x0000001300057c82 */ /* 0x000fe20008000000 */
[----:B------:R-:W-:Y:S02]  /*4d40*/  USEL UR6, UR13, UR6, !UP5 ;  /* 0x000000060d067287 */ /* 0x000fe4000e800000 */
[----:B------:R-:W-:Y:S03]  /*4d50*/  USHF.R.U32.HI UR12, URZ, UR49, UR5 ;  /* 0x00000031ff0c7299 */ /* 0x000fe60008011605 */
[----:B------:R-:W-:Y:S02]  /*4d60*/  UMOV UR5, UR9 ;  /* 0x0000000900057c82 */ /* 0x000fe40008000000 */
[----:B------:R-:W-:Y:S03]  /*4d70*/  @UP4 USHF.R.U32.HI UR4, URZ, UR23, UR5 ;  /* 0x00000017ff044299 */ /* 0x000fe60008011605 */
[----:B------:R-:W-:Y:S01]  /*4d80*/  UMOV UR5, UR11 ;  /* 0x0000000b00057c82 */ /* 0x000fe20008000000 */
[----:B------:R-:W-:Y:S02]  /*4d90*/  UIMAD UR4, UR45, UR4, URZ ;  /* 0x000000042d0472a4 */ /* 0x000fe4000f8e02ff */
[----:B------:R-:W-:Y:S02]  /*4da0*/  @UP4 USHF.R.U32.HI UR7, URZ, UR23, UR5 ;  /* 0x00000017ff074299 */ /* 0x000fe40008011605 */
[----:B------:R-:W-:Y:S02]  /*4db0*/  UIMAD.WIDE.U32 UR10, UR6, UR22, URZ ;  /* 0x00000016060a72a5 */ /* 0x000fe4000f8e00ff */
[----:B------:R-:W-:Y:S02]  /*4dc0*/  USEL UR5, UR14, UR12, !UP6 ;  /* 0x0000000c0e057287 */ /* 0x000fe4000f000000 */
[----:B------:R-:W-:Y:S02]  /*4dd0*/  UIMAD UR8, UR45, UR7, URZ ;  /* 0x000000072d0872a4 */ /* 0x000fe4000f8e02ff */
[----:B------:R-:W-:Y:S03]  /*4de0*/  UISETP.GE.AND UP0, UPT, UR6, UR4, UPT ;  /* 0x000000040600728c */ /* 0x000fe6000bf06270 */
[----:B------:R-:W-:Y:S01]  /*4df0*/  UMOV UR4, UR11 ;  /* 0x0000000b00047c82 */ /* 0x000fe20008000000 */
[----:B------:R-:W-:Y:S02]  /*4e00*/  UISETP.GE.OR UP0, UPT, UR5, UR8, UP0 ;  /* 0x000000080500728c */ /* 0x000fe40008706670 */
[----:B------:R-:W-:Y:S02]  /*4e10*/  USHF.R.U32.HI UR4, URZ, UR23, UR4 ;  /* 0x00000017ff047299 */ /* 0x000fe40008011604 */
[----:B------:R-:W-:Y:S02]  /*4e20*/  UIMAD.WIDE.U32 UR8, UR5, UR22, URZ ;  /* 0x00000016050872a5 */ /* 0x000fe4000f8e00ff */
[----:B------:R-:W-:Y:S04]  /*4e30*/  USEL UR10, UR6, UR4, !UP4 ;  /* 0x00000004060a7287 */ /* 0x000fe8000e000000 */
[----:B------:R-:W-:Y:S01]  /*4e40*/  UIADD3 UR11, UPT, UPT, -UR10, URZ, URZ ;  /* 0x000000ff0a0b7290 */ /* 0x000fe2000fffe1ff */
[----:B------:R-:W-:Y:S02]  /*4e50*/  @!UP0 UMOV UR4, UR9 ;  /* 0x0000000900048c82 */ /* 0x000fe40008000000 */
[----:B------:R-:W-:Y:S02]  /*4e60*/  @!UP0 USHF.R.U32.HI UR4, URZ, UR23, UR4 ;  /* 0x00000017ff048299 */ /* 0x000fe40008011604 */
[----:B------:R-:W-:Y:S02]  /*4e70*/  UIMAD UR8, UR45, UR11, UR6 ;  /* 0x0000000b2d0872a4 */ /* 0x000fe4000f8e0206 */
[----:B------:R-:W-:Y:S04]  /*4e80*/  @!UP0 USEL UR4, UR5, UR4, !UP4 ;  /* 0x0000000405048287 */ /* 0x000fe8000e000000 */
[----:B------:R-:W-:Y:S02]  /*4e90*/  @!UP0 UIMAD UR7, UR7, UR8, UR4 ;  /* 0x00000008070782a4 */ /* 0x000fe4000f8e0204 */
[----:B------:R-:W-:Y:S02]  /*4ea0*/  @!UP0 UIADD3 UR9, UPT, UPT, UR10, -UR4, URZ ;  /* 0x800000040a098290 */ /* 0x000fe4000fffe0ff */
[----:B------:R-:W-:Y:S02]  /*4eb0*/  UIADD3 UR8, UPT, UPT, -UR6, URZ, URZ ;  /* 0x000000ff06087290 */ /* 0x000fe4000fffe1ff */
[----:B------:R-:W-:Y:S02]  /*4ec0*/  UIADD3 UR4, UPT, UPT, -UR5, URZ, URZ ;  /* 0x000000ff05047290 */ /* 0x000fe4000fffe1ff */
[----:B------:R-:W-:Y:S03]  /*4ed0*/  @!UP0 UIMAD UR6, UR9, UR45, UR5 ;  /* 0x0000002d090682a4 */ /* 0x000fe6000f8e0205 */
[----:B------:R-:W-:Y:S01]  /*4ee0*/  @!UP0 UMOV UR5, UR7 ;  /* 0x0000000700058c82 */ /* 0x000fe20008000000 */
[----:B------:R-:W-:Y:S02]  /*4ef0*/  UIMAD UR7, UR15, UR4, UR14 ;  /* 0x000000040f0772a4 */ /* 0x000fe4000f8e020e */
[----:B------:R-:W-:Y:S02]  /*4f00*/  UIMAD UR4, UR50, UR8, UR13 ;  /* 0x00000008320472a4 */ /* 0x000fe4000f8e020d */
[----:B------:R-:W-:Y:S02]  /*4f10*/  UIMAD UR14, UR5, UR15, UR7 ;  /* 0x0000000f050e72a4 */ /* 0x000fe4000f8e0207 */
[----:B------:R-:W-:Y:S11]  /*4f20*/  UIMAD UR13, UR6, UR50, UR4 ;  /* 0x00000032060d72a4 */ /* 0x000ff6000f8e0204 */
[----:B------:R-:W-:Y:S01]  /*4f30*/  @!UPT UIADD3 URZ, UPT, UPT, URZ, URZ, URZ ;  /* 0x000000fffffff290 */ /* 0x000fe2000fffe0ff */
.L_x_92:
[----:B------:R-:W3:Y:S01]  /*4f40*/  @!UP3 LDCU.128 UR8, c[0x0][0xb10] ;  /* 0x00016200ff08b7ac */ /* 0x000ee20008000c00 */
[C---:B----4-:R-:W-:Y:S02]  /*4f50*/  ISETP.NE.U32.AND P1, PT, R4.reuse, RZ, PT ;  /* 0x000000ff0400720c */ /* 0x050fe40003f25070 */
[----:B------:R-:W-:Y:S02]  /*4f60*/  ISETP.NE.U32.AND P0, PT, R4, RZ, PT ;  /* 0x000000ff0400720c */ /* 0x000fe40003f05070 */
[C---:B------:R-:W-:Y:S02]  /*4f70*/  ISETP.NE.AND.EX P1, PT, R5.reuse, RZ, PT, P1 ;  /* 0x000000ff0500720c */ /* 0x040fe40003f25310 */
[----:B------:R-:W-:Y:S01]  /*4f80*/  ISETP.NE.AND.EX P0, PT, R5, RZ, PT, P0 ;  /* 0x000000ff0500720c */ /* 0x000fe20003f05300 */
[----:B------:R-:W4:Y:S01]  /*4f90*/  @!UP3 LDCU UR5, c[0x0][0xb0c] ;  /* 0x00016180ff05b7ac */ /* 0x000f220008000800 */
[----:B------:R-:W-:Y:S01]  /*4fa0*/  SHF.L.U32 R9, R15, 0x1f, RZ ;  /* 0x0000001f0f097819 */ /* 0x000fe200000006ff */
[----:B------:R-:W-:Y:S02]  /*4fb0*/  USHF.L.U32 UR42, UR24, 0x7, URZ ;  /* 0x00000007182a7899 */ /* 0x000fe400080006ff */
[----:B------:R-:W-:Y:S02]  /*4fc0*/  USHF.L.U32 UR43, UR20, 0x6, URZ ;  /* 0x00000006142b7899 */ /* 0x000fe400080006ff */
[----:B---3--:R-:W-:Y:S07]  /*4fd0*/  UIMAD.WIDE.U32 UR6, UR14, UR8, URZ ;  /* 0x000000080e0672a5 */ /* 0x008fee000f8e00ff */
[----:B------:R-:W-:Y:S01]  /*4fe0*/  @!UP3 UMOV UR4, UR7 ;  /* 0x000000070004bc82 */ /* 0x000fe20008000000 */
[----:B----4-:R-:W-:Y:S02]  /*4ff0*/  @!UP3 UISETP.NE.AND UP0, UPT, UR5, 0x1, UPT ;  /* 0x000000010500b88c */ /* 0x010fe4000bf05270 */
[----:B------:R-:W-:Y:S02]  /*5000*/  @!UP3 USHF.R.U32.HI UR4, URZ, UR9, UR4 ;  /* 0x00000009ff04b299 */ /* 0x000fe40008011604 */
[----:B------:R-:W-:Y:S02]  /*5010*/  UIMAD.WIDE.U32 UR6, UR13, UR11, URZ ;  /* 0x0000000b0d0672a5 */ /* 0x000fe4000f8e00ff */
[----:B------:R-:W-:Y:S02]  /*5020*/  @!UP3 USEL UR8, UR14, UR4, !UP0 ;  /* 0x000000040e08b287 */ /* 0x000fe4000c000000 */
[----:B------:R-:W-:Y:S03]  /*5030*/  @!UP3 UISETP.NE.AND UP0, UPT, UR10, 0x1, UPT ;  /* 0x000000010a00b88c */ /* 0x000fe6000bf05270 */
[----:B------:R-:W-:Y:S02]  /*5040*/  @!UP3 UMOV UR6, UR7 ;  /* 0x000000070006bc82 */ /* 0x000fe40008000000 */
[----:B------:R-:W3:Y:S02]  /*5050*/  @!UP3 LDCU UR4, c[0x0][0xb20] ;  /* 0x00016400ff04b7ac */ /* 0x000ee40008000800 */
[----:B---3--:R-:W-:Y:S04]  /*5060*/  @!UP3 USHF.R.U32.HI UR6, URZ, UR4, UR6 ;  /* 0x00000004ff06b299 */ /* 0x008fe80008011606 */
[----:B------:R-:W-:Y:S04]  /*5070*/  @!UP3 USEL UR6, UR13, UR6, !UP0 ;  /* 0x000000060d06b287 */ /* 0x000fe8000c000000 */
[----:B------:R-:W-:Y:S02]  /*5080*/  @!UP3 UIADD3 UR4, UPT, UPT, -UR8, UR6, URZ ;  /* 0x000000060804b290 */ /* 0x000fe4000fffe1ff */
[----:B------:R-:W-:Y:S02]  /*5090*/  @!UP3 UIADD3 UR6, UPT, UPT, UR8, -UR6, URZ ;  /* 0x800000060806b290 */ /* 0x000fe4000fffe0ff */
[----:B------:R-:W-:Y:S02]  /*50a0*/  @!UP3 UIMAD UR14, UR4, UR5, UR14 ;  /* 0x00000005040eb2a4 */ /* 0x000fe4000f8e020e */
[----:B------:R-:W-:Y:S01]  /*50b0*/  @!UP3 UIMAD UR13, UR6, UR10, UR13 ;  /* 0x0000000a060db2a4 */ /* 0x000fe2000f8e020d */
[----:B------:R-:W-:Y:S11]  /*50c0*/  BRA.U UP2, `(.L_x_93) ;  /* 0x0000000102107547 */ /* 0x000ff6000b800000 */
[----:B--2---:R-:W-:Y:S04]  /*50d0*/  MOV R0, UR46 ;  /* 0x0000002e00007c02 */ /* 0x004fe80008000f00 */
[----:B------:R-:W-:Y:S04]  /*50e0*/  SHF.L.U32 R11, R0, 0x1f, RZ ;  /* 0x0000001f000b7819 */ /* 0x000fe800000006ff */
[----:B------:R-:W2:Y:S02]  /*50f0*/  SYNCS.PHASECHK.TRANS64.TRYWAIT P2, [UR21+0x98], R11 ;  /* 0x0000980bff0075a7 */ /* 0x000ea40008041115 */
[----:B--2---:R-:W-:Y:S05]  /*5100*/  @!P2 BRA `(.L_x_94) ;  /* 0x0000004c0050a947 */ /* 0x004fea0003800000 */
.L_x_93:
[----:B------:R-:W-:Y:S05]  /*5110*/  @!P1 BRA `(.L_x_95) ;  /* 0x0000000000309947 */ /* 0x000fea0003800000 */
[----:B------:R-:W-:Y:S01]  /*5120*/  ISETP.NE.U32.AND P1, PT, R2, RZ, PT ;  /* 0x000000ff0200720c */ /* 0x000fe20003f25070 */
[----:B------:R-:W3:Y:S01]  /*5130*/  LDCU.64 UR4, c[0x0][0x358] ;  /* 0x00006b00ff0477ac */ /* 0x000ee20008000a00 */
[----:B------:R-:W-:Y:S02]  /*5140*/  IMAD.MOV.U32 R56, RZ, RZ, 0x1 ;  /* 0x00000001ff387424 */ /* 0x000fe400078e00ff */
[----:B------:R-:W-:Y:S11]  /*5150*/  ISETP.NE.AND.EX P1, PT, R3, RZ, PT, P1 ;  /* 0x000000ff0300720c */ /* 0x000ff60003f25310 */
[----:B------:R-:W-:Y:S02]  /*5160*/  @!UPT UIADD3 URZ, UPT, UPT, URZ, URZ, URZ ;  /* 0x000000fffffff290 */ /* 0x000fe4000fffe0ff */
[----:B--2---:R-:W2:Y:S01]  /*5170*/  @P1 LDC.64 R10, c[0x0][0x888] ;  /* 0x00022200ff0a1b82 */ /* 0x004ea20000000a00 */
[----:B------:R-:W-:Y:S04]  /*5180*/  @P1 IMAD R0, R4, UR36, RZ ;  /* 0x0000002404001c24 */ /* 0x000fe8000f8e02ff */
[----:B--2---:R-:W-:Y:S04]  /*5190*/  @P1 IMAD.WIDE R10, R0, 0x4, R10 ;  /* 0x00000004000a1825 */ /* 0x004fe800078e020a */
[----:B------:R-:W-:Y:S01]  /*51a0*/  HFMA2 R0, -RZ, RZ, 0, 5.9604644775390625e-08 ;  /* 0x00000001ff007431 */ /* 0x000fe200000001ff */
[----:B---3-5:R3:W5:Y:S04]  /*51b0*/  @P1 LDG.E R27, desc[UR4][R10.64] ;  /* 0x000000040a1b1981 */ /* 0x028768000c1e1900 */
[----:B------:R-:W-:Y:S01]  /*51c0*/  @!P1 PRMT R56, R0, 0x7610, R56 ;  /* 0x0000761000389816 */ /* 0x000fe20000000038 */
[----:B---3--:R-:W4:Y:S06]  /*51d0*/  @!P1 LDC R27, c[0x0][0x880] ;  /* 0x00022000ff1b9b82 */ /* 0x008f2c0000000800 */
.L_x_95:
[----:B----45:R-:W-:Y:S01]  /*51e0*/  @!P0 FSETP.EQ.AND P1, PT, R27, RZ, PT ;  /* 0x000000ff1b00820b */ /* 0x030fe20003f22000 */
[----:B------:R-:W-:Y:S01]  /*51f0*/  @!UPT UIADD3 URZ, UPT, UPT, URZ, URZ, URZ ;  /* 0x000000fffffff290 */ /* 0x000fe2000fffe0ff */
[----:B------:R-:W-:Y:S11]  /*5200*/  @!P0 BRA `(.L_x_96) ;  /* 0x0000000000188947 */ /* 0x000ff60003800000 */
[----:B------:R-:W-:Y:S02]  /*5210*/  LOP3.LUT P0, RZ, R56, 0xff, RZ, 0xc0, !PT ;  /* 0x000000ff38ff7812 */ /* 0x000fe4000780c0ff */
[----:B------:R-:W-:Y:S04]  /*5220*/  ISETP.NE.U32.AND P1, PT, R2, RZ, PT ;  /* 0x000000ff0200720c */ /* 0x000fe80003f25070 */
[----:B------:R-:W-:Y:S04]  /*5230*/  ISETP.NE.AND.EX P1, PT, R3, RZ, PT, P1 ;  /* 0x000000ff0300720c */ /* 0x000fe80003f25310 */
[----:B------:R-:W-:Y:S03]  /*5240*/  PLOP3.LUT P1, PT, P1, PT, PT, 0x8, 0x80 ;  /* 0x000000000080781c */ /* 0x000fe60000f2e170 */
[----:B------:R-:W-:Y:S11]  /*5250*/  @P0 FSETP.EQ.AND P1, PT, R27, RZ, PT ;  /* 0x000000ff1b00020b */ /* 0x000ff60003f22000 */
[----:B------:R-:W-:Y:S02]  /*5260*/  @!UPT UIADD3 URZ, UPT, UPT, URZ, URZ, URZ ;  /* 0x000000fffffff290 */ /* 0x000fe4000fffe0ff */
.L_x_96:
[----:B------:R-:W3:Y:S01]  /*5270*/  SYNCS.PHASECHK.TRANS64.TRYWAIT P2, [UR21+0x70], R9 ;  /* 0x00007009ff0075a7 */ /* 0x000ee20008041115 */
[----:B------:R-:W-:Y:S04]  /*5280*/  ELECT P0, URZ, PT ;  /* 0x0000000000ff782f */ /* 0x000fe80003800000 */
[----:B------:R-:W-:Y:S11]  /*5290*/  PLOP3.LUT P1, PT, P1, P0, PT, 0xf2, 0x2f ;  /* 0x00000000002f781c */ /* 0x000ff60000f21e72 */
[----:B------:R-:W-:Y:S02]  /*52a0*/  @!UPT UIADD3 URZ, UPT, UPT, URZ, URZ, URZ ;  /* 0x000000fffffff290 */ /* 0x000fe4000fffe0ff */
[----:B------:R-:W-:Y:S05]  /*52b0*/  @!P1 IADD3 R8, P0, PT, R16, 0x580, RZ ;  /* 0x0000058010089810 */ /* 0x000fea0007f1e0ff */
[----:B------:R-:W-:Y:S01]  /*52c0*/  @!P1 IMAD.X R6, RZ, RZ, R17, P0 ;  /* 0x000000ffff069224 */ /* 0x000fe200000e0611 */
[----:B---3--:R-:W-:Y:S07]  /*52d0*/  @!P2 BRA `(.L_x_97) ;  /* 0x0000004800f4a947 */ /* 0x008fee0003800000 */
.L_x_189:
[----:B------:R-:W-:Y:S01]  /*52e0*/  @!P1 R2UR UR5, R8 ;  /* 0x00000000080592ca */ /* 0x000fe200000e0000 */
[----:B------:R-:W-:Y:S01]  /*52f0*/  VOTEU.ALL UP0, P1 ;  /* 0x0000000000ff7886 */ /* 0x000fe20000800000 */
[----:B------:R-:W-:Y:S01]  /*5300*/  @!P1 R2UR UR4, R6 ;  /* 0x00000000060492ca */ /* 0x000fe200000e0000 */
[----:B------:R-:W-:Y:S01]  /*5310*/  UMOV UR16, 0x0 ;  /* 0x0000000000107882 */ /* 0x000fe20000000000 */
[----:B------:R-:W-:Y:S01]  /*5320*/  UMOV UR17, 0x10000000 ;  /* 0x1000000000117882 */ /* 0x000fe20000000000 */
[----:B------:R-:W-:Y:S01]  /*5330*/  UMOV UR44, UR36 ;  /* 0x00000024002c7c82 */ /* 0x000fe20008000000 */
[----:B------:R-:W-:Y:S01]  /*5340*/  @!UP0 UIADD3 UR40, UPT, UPT, UR21, 0x200, URZ ;  /* 0x0000020015288890 */ /* 0x000fe2000fffe0ff */
[----:B--2---:R-:W-:Y:S01]  /*5350*/  @!P1 IMAD.MOV.U32 R0, RZ, RZ, 0x2000 ;  /* 0x00002000ff009424 */ /* 0x004fe200078e00ff */
[----:B------:R-:W-:Y:S01]  /*5360*/  @!UP0 UIADD3 UR10, UPT, UPT, UR42, 0x40, URZ ;  /* 0x000000402a0a8890 */ /* 0x000fe2000fffe0ff */
[----:B------:R-:W-:Y:S01]  /*5370*/  @!P1 IADD3 R8, P0, PT, R16, 0x580, RZ ;  /* 0x0000058010089810 */ /* 0x000fe20007f1e0ff */
[----:B------:R-:W-:Y:S01]  /*5380*/  @!UP0 UIADD3 UR8, UPT, UPT, UR21, 0x1200, URZ ;  /* 0x0000120015088890 */ /* 0x000fe2000fffe0ff */
[----:B------:R-:W-:Y:S02]  /*5390*/  VOTEU.ALL UP0, P1 ;  /* 0x0000000000ff7886 */ /* 0x000fe40000800000 */
[----:B------:R-:W-:Y:S01]  /*53a0*/  IMAD.U32 R10, RZ, RZ, UR5 ;  /* 0x00000005ff0a7e24 */ /* 0x000fe2000f8e00ff */
[----:B------:R-:W-:Y:S01]  /*53b0*/  UMOV UR9, UR41 ;  /* 0x0000002900097c82 */ /* 0x000fe20008000000 */
[----:B------:R-:W-:Y:S01]  /*53c0*/  IMAD.U32 R11, RZ, RZ, UR4 ;  /* 0x00000004ff0b7e24 */ /* 0x000fe2000f8e00ff */
[----:B------:R-:W-:Y:S01]  /*53d0*/  UMOV UR11, UR43 ;  /* 0x0000002b000b7c82 */ /* 0x000fe20008000000 */
[----:B------:R-:W-:Y:S01]  /*53e0*/  UMOV UR12, UR36 ;  /* 0x00000024000c7c82 */ /* 0x000fe20008000000 */
[----:B------:R-:W-:Y:S01]  /*53f0*/  @!P1 R2UR UR4, R10 ;  /* 0x000000000a0492ca */ /* 0x000fe200000e0000 */
[----:B------:R-:W-:Y:S01]  /*5400*/  UPRMT UR6, UR47, 0x654, UR41 ;  /* 0x000006542f067896 */ /* 0x000fe20008000029 */
[----:B------:R-:W-:Y:S01]  /*5410*/  @!P1 R2UR UR5, R11 ;  /* 0x000000000b0592ca */ /* 0x000fe200000e0000 */
[----:B------:R-:W-:Y:S11]  /*5420*/  @!P1 IMAD.X R6, RZ, RZ, R17, P0 ;  /* 0x000000ffff069224 */ /* 0x000ff600000e0611 */
[----:B------:R-:W-:Y:S01]  /*5430*/  @!UPT UIADD3 URZ, UPT, UPT, URZ, URZ, URZ ;  /* 0x000000fffffff290 */ /* 0x000fe2000fffe0ff */
[----:B------:R2:W-:Y:S01]  /*5440*/  @!UP0 UTMALDG.3D [UR40], [UR4], desc[UR16] ;  /* 0x00001028040085b4 */ /* 0x0005e20008011000 */
[----:B------:R-:W-:Y:S05]  /*5450*/  VOTEU.ALL UP0, P1 ;  /* 0x0000000000ff7886 */ /* 0x000fea0000800000 */
[----:B------:R2:W-:Y:S01]  /*5460*/  @!UP0 UTMALDG.3D [UR8], [UR4], desc[UR16] ;  /* 0x00001008040085b4 */ /* 0x0005e20008011000 */
[----:B------:R2:W-:Y:S01]  /*5470*/  @!P1 SYNCS.ARRIVE.TRANS64.RED.A0TR RZ, [UR21+0x50], R0 ;  /* 0x00005000ffff99a7 */ /* 0x0005e20008300415 */
[----:B------:R-:W-:Y:S01]  /*5480*/  SYNCS.ARRIVE.TRANS64.RED.A1T0 RZ, [UR6], RZ ;  /* 0x000000ffffff79a7 */ /* 0x000fe20008100406 */
[----:B------:R-:W3:Y:S02]  /*5490*/  SYNCS.PHASECHK.TRANS64.TRYWAIT P2, [UR21+0x78], R9 ;  /* 0x00007809ff0075a7 */ /* 0x000ee40008041115 */
[----:B--23--:R-:W-:Y:S05]  /*54a0*/  @!P2 BRA `(.L_x_98) ;  /* 0x000000480098a947 */ /* 0x00cfea0003800000 */
.L_x_191:
        /* <DEDUP_REMOVED lines=10> */
[----:B------:R-:W-:Y:S02]  /*5550*/  @!UP0 UIADD3 UR10, UPT, UPT, UR42, 0x50, URZ ;  /* 0x000000502a0a8890 */ /* 0x000fe4000fffe0ff */
[----:B------:R-:W-:Y:S01]  /*5560*/  @!UP0 UIADD3 UR8, UPT, UPT, UR21, 0x3200, URZ ;  /* 0x0000320015088890 */ /* 0x000fe2000fffe0ff */
[----:B------:R-:W-:Y:S01]  /*5570*/  IMAD.U32 R10, RZ, RZ, UR5 ;  /* 0x00000005ff0a7e24 */ /* 0x000fe2000f8e00ff */
[----:B------:R-:W-:Y:S01]  /*5580*/  VOTEU.ALL UP0, P1 ;  /* 0x0000000000ff7886 */ /* 0x000fe20000800000 */
[----:B------:R-:W-:Y:S01]  /*5590*/  IMAD.U32 R11, RZ, RZ, UR4 ;  /* 0x00000004ff0b7e24 */ /* 0x000fe2000f8e00ff */
[----:B------:R-:W-:Y:S01]  /*55a0*/  UMOV UR9, UR33 ;  /* 0x0000002100097c82 */ /* 0x000fe20008000000 */
[----:B------:R-:W-:Y:S01]  /*55b0*/  UMOV UR11, UR43 ;  /* 0x0000002b000b7c82 */ /* 0x000fe20008000000 */
[----:B------:R-:W-:Y:S01]  /*55c0*/  @!P1 R2UR UR4, R10 ;  /* 0x000000000a0492ca */ /* 0x000fe200000e0000 */
[----:B------:R-:W-:Y:S01]  /*55d0*/  UMOV UR12, UR36 ;  /* 0x00000024000c7c82 */ /* 0x000fe20008000000 */
[----:B------:R-:W-:Y:S01]  /*55e0*/  @!P1 R2UR UR5, R11 ;  /* 0x000000000b0592ca */ /* 0x000fe200000e0000 */
[----:B------:R-:W-:Y:S01]  /*55f0*/  UPRMT UR6, UR47, 0x654, UR33 ;  /* 0x000006542f067896 */ /* 0x000fe20008000021 */
[----:B------:R-:W-:Y:S11]  /*5600*/  @!P1 IMAD.X R6, RZ, RZ, R17, P0 ;  /* 0x000000ffff069224 */ /* 0x000ff600000e0611 */
[----:B------:R2:W-:Y:S01]  /*5610*/  @!UP0 UTMALDG.3D [UR32], [UR4], desc[UR16] ;  /* 0x00001020040085b4 */ /* 0x0005e20008011000 */
[----:B------:R-:W-:Y:S05]  /*5620*/  VOTEU.ALL UP0, P1 ;  /* 0x0000000000ff7886 */ /* 0x000fea0000800000 */
[----:B------:R2:W-:Y:S01]  /*5630*/  @!UP0 UTMALDG.3D [UR8], [UR4], desc[UR16] ;  /* 0x00001008040085b4 */ /* 0x0005e20008011000 */
[----:B------:R2:W-:Y:S01]  /*5640*/  @!P1 SYNCS.ARRIVE.TRANS64.RED.A0TR RZ, [UR21+0x58], R0 ;  /* 0x00005800ffff99a7 */ /* 0x0005e20008300415 */
[----:B------:R-:W-:Y:S01]  /*5650*/  SYNCS.ARRIVE.TRANS64.RED.A1T0 RZ, [UR6], RZ ;  /* 0x000000ffffff79a7 */ /* 0x000fe20008100406 */
[----:B------:R-:W3:Y:S02]  /*5660*/  SYNCS.PHASECHK.TRANS64.TRYWAIT P2, [UR21+0x80], R9 ;  /* 0x00008009ff0075a7 */ /* 0x000ee40008041115 */
[----:B--23--:R-:W-:Y:S05]  /*5670*/  @!P2 BRA `(.L_x_99) ;  /* 0x00000048003ca947 */ /* 0x00cfea0003800000 */
.L_x_193:
        /* <DEDUP_REMOVED lines=9> */
[----:B------:R-:W-:Y:S01]  /*5710*/  VIADD R14, R14, 0x1 ;  /* 0x000000010e0e7836 */ /* 0x000fe20000000000 */
        /* <DEDUP_REMOVED lines=10> */
[----:B------:R-:W-:Y:S01]  /*57c0*/  UMOV UR12, UR36 ;  /* 0x00000024000c7c82 */ /* 0x000fe20008000000 */
[----:B------:R-:W-:Y:S11]  /*57d0*/  UPRMT UR6, UR47, 0x654, UR25 ;  /* 0x000006542f067896 */ /* 0x000ff60008000019 */
[----:B------:R2:W-:Y:S01]  /*57e0*/  @!UP0 UTMALDG.3D [UR24], [UR4], desc[UR16] ;  /* 0x00001018040085b4 */ /* 0x0005e20008011000 */
[----:B------:R-:W-:Y:S05]  /*57f0*/  VOTEU.ALL UP0, P1 ;  /* 0x0000000000ff7886 */ /* 0x000fea0000800000 */
[----:B------:R2:W-:Y:S01]  /*5800*/  @!UP0 UTMALDG.3D [UR8], [UR4], desc[UR16] ;  /* 0x00001008040085b4 */ /* 0x0005e20008011000 */
[----:B------:R2:W-:Y:S01]  /*5810*/  @!P1 SYNCS.ARRIVE.TRANS64.RED.A0TR RZ, [UR21+0x60], R0 ;  /* 0x00006000ffff99a7 */ /* 0x0005e20008300415 */
[----:B------:R-:W-:Y:S01]  /*5820*/  SYNCS.ARRIVE.TRANS64.RED.A1T0 RZ, [UR6], RZ ;  /* 0x000000ffffff79a7 */ /* 0x000fe20008100406 */
[----:B------:R-:W3:Y:S02]  /*5830*/  SYNCS.PHASECHK.TRANS64.TRYWAIT P0, [UR21+0x88], R9 ;  /* 0x00008809ff0075a7 */ /* 0x000ee40008001115 */
[----:B--23--:R-:W-:Y:S05]  /*5840*/  @!P0 BRA `(.L_x_100) ;  /* 0x0000004400e08947 */ /* 0x00cfea0003800000 */
.L_x_195:
[----:B------:R-:W-:Y:S01]  /*5850*/  UIADD3 UR24, UPT, UPT, UR13, UR63, URZ ;  /* 0x0000003f0d187290 */ /* 0x000fe2000fffe0ff */
[----:B------:R-:W-:Y:S01]  /*5860*/  @!P1 IADD3 R6, P0, PT, R16, 0x580, RZ ;  /* 0x0000058010069810 */ /* 0x000fe20007f1e0ff */
[----:B------:R-:W-:Y:S01]  /*5870*/  UPLOP3.LUT UP2, UPT, UPT, UPT, UPT, 0x80, 0x8 ;  /* 0x000000000008789c */ /* 0x000fe20003f4f070 */
[----:B------:R-:W-:Y:S01]  /*5880*/  R2UR UR26, R58 ;  /* 0x000000003a1a72ca */ /* 0x000fe200000e0000 */
[----:B------:R-:W-:Y:S01]  /*5890*/  VOTEU.ALL UP0, P1 ;  /* 0x0000000000ff7886 */ /* 0x000fe20000800000 */
[----:B------:R-:W-:Y:S01]  /*58a0*/  @!P1 R2UR UR5, R6 ;  /* 0x00000000060592ca */ /* 0x000fe200000e0000 */
[----:B--2---:R-:W-:Y:S01]  /*58b0*/  @!P1 IMAD.X R0, RZ, RZ, R17, P0 ;  /* 0x000000ffff009224 */ /* 0x004fe200000e0611 */
[----:B------:R-:W-:Y:S01]  /*58c0*/  UMOV UR6, 0x0 ;  /* 0x0000000000067882 */ /* 0x000fe20000000000 */
[----:B------:R-:W-:Y:S01]  /*58d0*/  UMOV UR7, 0x10000000 ;  /* 0x1000000000077882 */ /* 0x000fe20000000000 */
[----:B------:R-:W-:Y:S01]  /*58e0*/  @!UP0 UIADD3 UR18, UPT, UPT, UR42, 0x30, URZ ;  /* 0x000000302a128890 */ /* 0x000fe2000fffe0ff */
[----:B------:R-:W-:Y:S01]  /*58f0*/  ISETP.NE.AND P0, PT, R14, 0x2, PT ;  /* 0x000000020e00780c */ /* 0x000fe20003f05270 */
[----:B------:R-:W-:Y:S01]  /*5900*/  @!UP0 UIADD3 UR16, UPT, UPT, UR21, 0x6200, URZ ;  /* 0x0000620015108890 */ /* 0x000fe2000fffe0ff */
[----:B------:R-:W-:Y:S01]  /*5910*/  @!P1 R2UR UR4, R0 ;  /* 0x00000000000492ca */ /* 0x000fe200000e0000 */
[----:B------:R-:W-:Y:S01]  /*5920*/  @!UP0 UIADD3 UR17, UPT, UPT, UR21, 0x68, URZ ;  /* 0x0000006815118890 */ /* 0x000fe2000fffe0ff */
[----:B------:R-:W-:Y:S01]  /*5930*/  SEL R0, RZ, 0x1, P0 ;  /* 0x00000001ff007807 */ /* 0x000fe20000000000 */
[----:B------:R-:W-:Y:S01]  /*5940*/  @!UP0 UIADD3 UR10, UPT, UPT, UR42, 0x70, URZ ;  /* 0x000000702a0a8890 */ /* 0x000fe2000fffe0ff */
[----:B------:R-:W-:Y:S01]  /*5950*/  LOP3.LUT R15, R15, 0x1, RZ, 0x3c, !PT ;  /* 0x000000010f0f7812 */ /* 0x000fe200078e3cff */
[----:B------:R-:W-:Y:S01]  /*5960*/  @!UP0 UIADD3 UR8, UPT, UPT, UR21, 0x7200, URZ ;  /* 0x0000720015088890 */ /* 0x000fe2000fffe0ff */
[----:B------:R-:W-:Y:S01]  /*5970*/  IMAD.U32 R8, RZ, RZ, UR5 ;  /* 0x00000005ff087e24 */ /* 0x000fe2000f8e00ff */
[----:B------:R-:W-:Y:S01]  /*5980*/  VOTEU.ALL UP0, P1 ;  /* 0x0000000000ff7886 */ /* 0x000fe20000800000 */
[----:B------:R-:W-:Y:S01]  /*5990*/  UMOV UR19, UR43 ;  /* 0x0000002b00137c82 */ /* 0x000fe20008000000 */
[----:B------:R-:W-:Y:S01]  /*59a0*/  UMOV UR20, UR36 ;  /* 0x0000002400147c82 */ /* 0x000fe20008000000 */
[----:B------:R-:W-:Y:S01]  /*59b0*/  UMOV UR11, UR43 ;  /* 0x0000002b000b7c82 */ /* 0x000fe20008000000 */
[----:B------:R-:W-:Y:S01]  /*59c0*/  UMOV UR12, UR36 ;  /* 0x00000024000c7c82 */ /* 0x000fe20008000000 */
[----:B------:R-:W-:Y:S01]  /*59d0*/  UMOV UR9, UR17 ;  /* 0x0000001100097c82 */ /* 0x000fe20008000000 */
[----:B------:R-:W-:Y:S01]  /*59e0*/  IMAD.U32 R9, RZ, RZ, UR4 ;  /* 0x00000004ff097e24 */ /* 0x000fe2000f8e00ff */
[----:B------:R-:W-:Y:S01]  /*59f0*/  @!P1 R2UR UR4, R8 ;  /* 0x00000000080492ca */ /* 0x000fe200000e0000 */
[----:B------:R-:W-:Y:S01]  /*5a00*/  UMOV UR36, UR29 ;  /* 0x0000001d00247c82 */ /* 0x000fe20008000000 */
[----:B------:R-:W-:Y:S02]  /*5a10*/  LOP3.LUT R13, R13, R0, RZ, 0x3c, !PT ;  /* 0x000000000d0d7212 */ /* 0x000fe400078e3cff */
[----:B------:R-:W-:Y:S02]  /*5a20*/  @!P1 R2UR UR5, R9 ;  /* 0x00000000090592ca */ /* 0x000fe400000e0000 */
[----:B------:R-:W-:Y:S11]  /*5a30*/  SEL R14, R14, RZ, P0 ;  /* 0x000000ff0e0e7207 */ /* 0x000ff60000000000 */
[----:B------:R2:W-:Y:S01]  /*5a40*/  @!UP0 UTMALDG.3D [UR16], [UR4], desc[UR6] ;  /* 0x00000610040085b4 */ /* 0x0005e20008011000 */
[----:B------:R-:W-:Y:S05]  /*5a50*/  VOTEU.ALL UP0, P1 ;  /* 0x0000000000ff7886 */ /* 0x000fea0000800000 */
[----:B------:R3:W-:Y:S01]  /*5a60*/  @!UP0 UTMALDG.3D [UR8], [UR4], desc[UR6] ;  /* 0x00000608040085b4 */ /* 0x0007e20008011000 */
[----:B------:R3:W-:Y:S01]  /*5a70*/  @!P1 SYNCS.ARRIVE.TRANS64.RED.A0TR RZ, [UR21+0x68], R7 ;  /* 0x00006807ffff99a7 */ /* 0x0007e20008300415 */
[----:B------:R-:W-:Y:S01]  /*5a80*/  SYNCS.ARRIVE.TRANS64.RED.A1T0 RZ, [UR37], RZ ;  /* 0x000000ffffff79a7 */ /* 0x000fe20008100425 */
[----:B--2---:R-:W-:Y:S01]  /*5a90*/  UIADD3 UR20, UPT, UPT, UR14, UR26, URZ ;  /* 0x0000001a0e147290 */ /* 0x004fe2000fffe0ff */
[----:B------:R-:W-:Y:S11]  /*5aa0*/  BRA.U UP1, `(.L_x_101) ;  /* 0xfffffff101047547 */ /* 0x000ff6000b83ffff */
[----:B------:R-:W-:-:S04]  /*5ab0*/  SHF.L.U32 R3, R15, 0x1f, RZ ;  /* 0x0000001f0f037819 */ /* 0x000fc800000006ff */
[----:B------:R-:W2:Y:S02]  /*5ac0*/  SYNCS.PHASECHK.TRANS64.TRYWAIT P0, [UR21+0x70], R3 ;  /* 0x00007003ff0075a7 */ /* 0x000ea40008001115 */
[----:B--2---:R-:W-:Y:S05]  /*5ad0*/  @!P0 BRA `(.L_x_102) ;  /* 0x0000004400548947 */ /* 0x004fea0003800000 */
.L_x_197:
[----:B------:R-:W4:Y:S02]  /*5ae0*/  SYNCS.PHASECHK.TRANS64.TRYWAIT P0, [UR21+0x78], R3 ;  /* 0x00007803ff0075a7 */ /* 0x000f240008001115 */
[----:B----4-:R-:W-:Y:S05]  /*5af0*/  @!P0 BRA `(.L_x_103) ;  /* 0x0000004400648947 */ /* 0x010fea0003800000 */
.L_x_199:
[----:B------:R-:W4:Y:S02]  /*5b00*/  SYNCS.PHASECHK.TRANS64.TRYWAIT P0, [UR21+0x80], R3 ;  /* 0x00008003ff0075a7 */ /* 0x000f240008001115 */
[----:B----4-:R-:W-:Y:S05]  /*5b10*/  @!P0 BRA `(.L_x_104) ;  /* 0x0000004400748947 */ /* 0x010fea0003800000 */
.L_x_201:
[----:B--2---:R-:W-:-:S07]  /*5b20*/  MOV R0, UR21 ;  /* 0x0000001500007c02 */ /* 0x004fce0008000f00 */
.L_x_105:
[----:B--2---:R-:W-:-:S04]  /*5b30*/  SHF.L.U32 R3, R15, 0x1f, RZ ;  /* 0x0000001f0f037819 */ /* 0x004fc800000006ff */
[----:B------:R2:W4:Y:S03]  /*5b40*/  SYNCS.PHASECHK.TRANS64.TRYWAIT P0, [R0+URZ+0x88], R3 ;  /* 0x00008803000075a7 */ /* 0x00052600080011ff */
[----:B----4-:R-:W-:Y:S05]  /*5b50*/  @!P0 NANOSLEEP.SYNCS 0x989680 ;  /* 0x009896800000895d */ /* 0x010fea0003900000 */
[----:B------:R-:W4:Y:S02]  /*5b60*/  @!P0 SYNCS.PHASECHK.TRANS64 P0, [R0+URZ+0x88], R3 ;  /* 0x00008803000085a7 */ /* 0x000f2400080010ff */
[----:B-1-34-:R-:W-:Y:S05]  /*5b70*/  @P0 EXIT ;  /* 0x000000000000094d */ /* 0x01afea0003800000 */
[----:B------:R-:W-:Y:S05]  /*5b80*/  BRA `(.L_x_105) ;  /* 0xfffffffc00e87947 */ /* 0x000fea000383ffff */
.L_x_90:
[----:B------:R-:W-:-:S06]  /*5b90*/  UISETP.GE.AND UP0, UPT, UR21, 0x4, UPT ;  /* 0x000000041500788c */ /* 0x000fcc000bf06270 */
[----:B------:R-:W-:-:S13]  /*5ba0*/  PLOP3.LUT P0, PT, PT, PT, UP0, 0x80, 0x8 ;  /* 0x000000000008781c */ /* 0x000fda0003f0f008 */
[----:B------:R-:W-:Y:S05]  /*5bb0*/  @!P0 EXIT ;  /* 0x000000000000894d */ /* 0x000fea0003800000 */
[----:B------:R-:W-:Y:S01]  /*5bc0*/  BAR.SYNC.DEFER_BLOCKING 0x6, 0xa0 ;  /* 0x0182800000007b1d */ /* 0x000fe20000010000 */
[C---:B------:R-:W-:Y:S01]  /*5bd0*/  IMAD.SHL.U32 R3, R70.reuse, 0x10, RZ ;  /* 0x0000001046037824 */ /* 0x040fe200078e00ff */
[C---:B------:R-:W-:Y:S01]  /*5be0*/  SHF.L.U32 R2, R70.reuse, 0x1, RZ ;  /* 0x0000000146027819 */ /* 0x040fe200000006ff */
[C---:B------:R-:W-:Y:S01]  /*5bf0*/  IMAD.SHL.U32 R8, R57.reuse, 0x200, RZ ;  /* 0x0000020039087824 */ /* 0x040fe200078e00ff */
[C---:B------:R-:W-:Y:S01]  /*5c00*/  LOP3.LUT R71, R70.reuse, 0x60, RZ, 0xc0, !PT ;  /* 0x0000006046477812 */ /* 0x040fe200078ec0ff */
[----:B------:R-:W-:Y:S01]  /*5c10*/  IMAD.SHL.U32 R4, R57, 0x200000, RZ ;  /* 0x0020000039047824 */ /* 0x000fe200078e00ff */
[----:B------:R-:W-:Y:S02]  /*5c20*/  UMOV UR43, 0x400 ;  /* 0x00000400002b7882 */ /* 0x000fe40000000000 */
[----:B------:R-:W1:Y:S01]  /*5c30*/  LDC.64 R54, c[0x0][0x8b0] ;  /* 0x00022c00ff367b82 */ /* 0x000e620000000a00 */
[----:B------:R-:W-:Y:S01]  /*5c40*/  ULEA UR43, UR47, UR43, 0x18 ;  /* 0x0000002b2f2b7291 */ /* 0x000fe2000f8ec0ff */
[C---:B------:R-:W-:Y:S01]  /*5c50*/  LOP3.LUT R69, R3.reuse, 0x590, RZ, 0xc0, !PT ;  /* 0x0000059003457812 */ /* 0x040fe200078ec0ff */
[----:B------:R-:W2:Y:S01]  /*5c60*/  LDCU.64 UR6, c[0x0][0x890] ;  /* 0x00011200ff0677ac */ /* 0x000ea20008000a00 */
[----:B------:R-:W-:Y:S01]  /*5c70*/  LOP3.LUT R3, R3, 0x60, RZ, 0xc0, !PT ;  /* 0x0000006003037812 */ /* 0x000fe200078ec0ff */
[----:B------:R-:W-:Y:S01]  /*5c80*/  IMAD.U32 R23, R70, 0x10000, RZ ;  /* 0x0001000046177824 */ /* 0x000fe200078e00ff */
[----:B------:R-:W-:Y:S01]  /*5c90*/  LOP3.LUT R69, R69, 0x200, R8, 0xf8, !PT ;  /* 0x0000020045457812 */ /* 0x000fe200078ef808 */
[----:B------:R-:W-:Y:S01]  /*5ca0*/  UIADD3 UR4, UPT, UPT, UR43, 0x200, URZ ;  /* 0x000002002b047890 */ /* 0x000fe2000fffe0ff */
[----:B------:R-:W3:Y:S01]  /*5cb0*/  LDC.64 R52, c[0x0][0x8a8] ;  /* 0x00022a00ff347b82 */ /* 0x000ee20000000a00 */
[----:B------:R-:W-:Y:S01]  /*5cc0*/  LOP3.LUT R2, R3, 0xc, R2, 0xf8, !PT ;  /* 0x0000000c03027812 */ /* 0x000fe200078ef802 */
[----:B------:R-:W-:Y:S01]  /*5cd0*/  HFMA2 R22, -RZ, RZ, 0, 0 ;  /* 0x00000000ff167431 */ /* 0x000fe200000001ff */
[----:B------:R-:W-:Y:S01]  /*5ce0*/  LOP3.LUT R4, R4, 0x200000, RZ, 0xc0, !PT ;  /* 0x0020000004047812 */ /* 0x000fe200078ec0ff */
[----:B------:R-:W-:Y:S01]  /*5cf0*/  IMAD.MOV.U32 R66, RZ, RZ, 0x1 ;  /* 0x00000001ff427424 */ /* 0x000fe200078e00ff */
[----:B------:R-:W-:-:S02]  /*5d00*/  LOP3.LUT R69, R69, R2, RZ, 0xfc, !PT ;  /* 0x0000000245457212 */ /* 0x000fc400078efcff */
[----:B------:R-:W-:Y:S02]  /*5d10*/  CS2R R64, SRZ ;  /* 0x0000000000407805 */ /* 0x000fe4000001ff00 */
[----:B------:R-:W-:Y:S01]  /*5d20*/  MOV R60, UR4 ;  /* 0x00000004003c7c02 */ /* 0x000fe20008000f00 */
[----:B------:R-:W-:Y:S01]  /*5d30*/  IMAD.MOV.U32 R62, RZ, RZ, RZ ;  /* 0x000000ffff3e7224 */ /* 0x000fe200078e00ff */
[----:B------:R-:W4:Y:S01]  /*5d40*/  LDS R0, [UR43+0x150] ;  /* 0x0001502bff007984 */ /* 0x000f220008000800 */
[----:B------:R-:W-:Y:S01]  /*5d50*/  LOP3.LUT R68, R70, 0x2, RZ, 0xc0, !PT ;  /* 0x0000000246447812 */ /* 0x000fe200078ec0ff */
[----:B------:R-:W1:Y:S01]  /*5d60*/  LDCU UR60, c[0x0][0x370] ;  /* 0x00006e00ff3c77ac */ /* 0x000e620008000800 */
[----:B------:R-:W-:Y:S01]  /*5d70*/  LOP3.LUT R23, R4, 0x400000, R23, 0xf8, !PT ;  /* 0x0040000004177812 */ /* 0x000fe200078ef817 */
[----:B------:R-:W-:Y:S01]  /*5d80*/  IMAD R69, R69, 0x4, R60 ;  /* 0x0000000445457824 */ /* 0x000fe200078e023c */
[----:B------:R-:W-:Y:S01]  /*5d90*/  LOP3.LUT R70, R70, 0x4, RZ, 0xc0, !PT ;  /* 0x0000000446467812 */ /* 0x000fe200078ec0ff */
[----:B--2---:R-:W-:Y:S01]  /*5da0*/  IMAD.U32 R73, RZ, RZ, UR6 ;  /* 0x00000006ff497e24 */ /* 0x004fe2000f8e00ff */
[----:B------:R-:W2:Y:S01]  /*5db0*/  LDCU UR42, c[0x0][0xb0c] ;  /* 0x00016180ff2a77ac */ /* 0x000ea20008000800 */
[----:B------:R-:W-:-:S02]  /*5dc0*/  IMAD.U32 R72, RZ, RZ, UR7 ;  /* 0x00000007ff487e24 */ /* 0x000fc4000f8e00ff */
[--C-:B------:R-:W-:Y:S01]  /*5dd0*/  IMAD R68, R68, -0x10, R69.reuse ;  /* 0xfffffff044447824 */ /* 0x100fe200078e0245 */
[----:B------:R-:W1:Y:S01]  /*5de0*/  LDCU UR39, c[0x0][0xb30] ;  /* 0x00016600ff2777ac */ /* 0x000e620008000800 */
[----:B------:R-:W-:Y:S01]  /*5df0*/  IMAD R67, R70, -0x10, R69 ;  /* 0xfffffff046437824 */ /* 0x000fe200078e0245 */
[----:B------:R-:W1:Y:S01]  /*5e00*/  LDCU.64 UR54, c[0x0][0x888] ;  /* 0x00011100ff3677ac */ /* 0x000e620008000a00 */
[----:B------:R-:W1:Y:S01]  /*5e10*/  LDCU.64 UR40, c[0x0][0xb28] ;  /* 0x00016500ff2877ac */ /* 0x000e620008000a00 */
[----:B------:R-:W1:Y:S01]  /*5e20*/  LDCU.128 UR56, c[0x0][0xb10] ;  /* 0x00016200ff3877ac */ /* 0x000e620008000c00 */
[----:B------:R-:W1:Y:S01]  /*5e30*/  LDCU UR53, c[0x0][0x374] ;  /* 0x00006e80ff3577ac */ /* 0x000e620008000800 */
[----:B------:R-:W-:Y:S01]  /*5e40*/  UMOV UR52, URZ ;  /* 0x000000ff00347c82 */ /* 0x000fe20008000000 */
[----:B------:R-:W-:Y:S01]  /*5e50*/  UMOV UR46, URZ ;  /* 0x000000ff002e7c82 */ /* 0x000fe20008000000 */
[----:B-1234-:R-:W-:-:S07]  /*5e60*/  IMAD.IADD R23, R0, 0x1, R23 ;  /* 0x0000000100177824 */ /* 0x01efce00078e0217 */
.L_x_149:
[----:B------:R-:W-:Y:S02]  /*5e70*/  LEA R3, R62, UR43, 0x3 ;  /* 0x0000002b3e037c11 */ /* 0x000fe4000f8e18ff */
[----:B------:R-:W-:Y:S02]  /*5e80*/  SHF.L.U32 R0, R64, 0x1f, RZ ;  /* 0x0000001f40007819 */ /* 0x000fe400000006ff */
[----:B-1----:R-:W-:Y:S02]  /*5e90*/  LEA R5, R62, UR43, 0x4 ;  /* 0x0000002b3e057c11 */ /* 0x002fe4000f8e20ff */
[----:B------:R-:W1:Y:S02]  /*5ea0*/  SYNCS.PHASECHK.TRANS64.TRYWAIT P0, [R3+URZ+0xa0], R0 ;  /* 0x0000a000030075a7 */ /* 0x000e6400080011ff */
[----:B-12---:R-:W-:Y:S05]  /*5eb0*/  @!P0 BRA `(.L_x_106) ;  /* 0x0000004000a48947 */ /* 0x006fea0003800000 */
.L_x_202:
[----:B------:R-:W2:Y:S01]  /*5ec0*/  LDS.128 R4, [R5+0x130] ;  /* 0x0001300005047984 */ /* 0x000ea20000000c00 */
        /* <DEDUP_REMOVED lines=10> */
[----:B------:R-:W-:Y:S01]  /*5f70*/  PLOP3.LUT P0, PT, PT, PT, UP1, 0x80, 0x8 ;  /* 0x000000000008781c */ /* 0x000fe20003f0f018 */
[----:B------:R-:W-:Y:S11]  /*5f80*/  UP2UR UR62, UPR, URZ, 0x2 ;  /* 0x00000002ff3e7883 */ /* 0x000ff60008000000 */
[----:B------:R-:W-:Y:S01]  /*5f90*/  @!UPT UIADD3 URZ, UPT, UPT, URZ, URZ, URZ ;  /* 0x000000fffffff290 */ /* 0x000fe2000fffe0ff */
[----:B-1----:R-:W-:Y:S02]  /*5fa0*/  @P0 SHF.R.U32.HI R0, RZ, 0x10, R5 ;  /* 0x00000010ff000819 */ /* 0x002fe40000011605 */
        /* <DEDUP_REMOVED lines=12> */
[----:B------:R-:W2:Y:S01]  /*6070*/  LDCU UR12, c[0x0][0xb20] ;  /* 0x00016400ff0c77ac */ /* 0x000ea20008000800 */
[----:B------:R-:W-:Y:S02]  /*6080*/  UIMAD.WIDE.U32 UR4, UR53, UR59, URZ ;  /* 0x0000003b350472a5 */ /* 0x000fe4000f8e00ff */
[----:B------:R-:W-:Y:S02]  /*6090*/  UIMAD.WIDE.U32 UR6, UR60, UR56, URZ ;  /* 0x000000383c0672a5 */ /* 0x000fe4000f8e00ff */
[----:B------:R-:W-:Y:S02]  /*60a0*/  UISETP.NE.AND UP0, UPT, UR58, 0x1, UPT ;  /* 0x000000013a00788c */ /* 0x000fe4000bf05270 */
[----:B------:R-:W-:Y:S02]  /*60b0*/  UIMAD.WIDE.U32 UR8, UR37, UR59, URZ ;  /* 0x0000003b250872a5 */ /* 0x000fe4000f8e00ff */
[----:B------:R-:W-:Y:S02]  /*60c0*/  UIMAD.WIDE.U32 UR10, UR38, UR56, URZ ;  /* 0x00000038260a72a5 */ /* 0x000fe4000f8e00ff */
[----:B------:R-:W-:Y:S02]  /*60d0*/  UISETP.NE.AND UP1, UPT, UR42, 0x1, UPT ;  /* 0x000000012a00788c */ /* 0x000fe4000bf25270 */
[----:B------:R-:W-:Y:S01]  /*60e0*/  UISETP.NE.AND UP2, UPT, UR45, 0x1, UPT ;  /* 0x000000012d00788c */ /* 0x000fe2000bf45270 */
[----:B------:R-:W-:Y:S02]  /*60f0*/  UMOV UR4, UR5 ;  /* 0x0000000500047c82 */ /* 0x000fe40008000000 */
[----:B--2---:R-:W-:Y:S03]  /*6100*/  USHF.R.U32.HI UR5, URZ, UR12, UR4 ;  /* 0x0000000cff057299 */ /* 0x004fe60008011604 */
[----:B------:R-:W-:Y:S02]  /*6110*/  UMOV UR4, UR7 ;  /* 0x0000000700047c82 */ /* 0x000fe40008000000 */
[----:B------:R-:W-:Y:S02]  /*6120*/  USHF.R.U32.HI UR7, URZ, UR57, UR4 ;  /* 0x00000039ff077299 */ /* 0x000fe40008011604 */
[----:B------:R-:W-:Y:S02]  /*6130*/  USEL UR4, UR53, UR5, !UP0 ;  /* 0x0000000535047287 */ /* 0x000fe4000c000000 */
[----:B------:R-:W-:Y:S01]  /*6140*/  USEL UR7, UR60, UR7, !UP1 ;  /* 0x000000073c077287 */ /* 0x000fe2000c800000 */
[----:B------:R-:W-:Y:S01]  /*6150*/  UMOV UR5, UR9 ;  /* 0x0000000900057c82 */ /* 0x000fe20008000000 */
[----:B------:R-:W-:Y:S02]  /*6160*/  UIMAD.WIDE.U32 UR8, UR4, UR40, URZ ;  /* 0x00000028040872a5 */ /* 0x000fe4000f8e00ff */
[----:B------:R-:W-:Y:S03]  /*6170*/  USHF.R.U32.HI UR6, URZ, UR12, UR5 ;  /* 0x0000000cff067299 */ /* 0x000fe60008011605 */
[----:B------:R-:W-:Y:S01]  /*6180*/  UMOV UR5, UR11 ;  /* 0x0000000b00057c82 */ /* 0x000fe20008000000 */
[----:B------:R-:W-:Y:S02]  /*6190*/  UIMAD.WIDE.U32 UR10, UR7, UR40, URZ ;  /* 0x00000028070a72a5 */ /* 0x000fe4000f8e00ff */
[----:B------:R-:W-:Y:S02]  /*61a0*/  USHF.R.U32.HI UR12, URZ, UR57, UR5 ;  /* 0x00000039ff0c7299 */ /* 0x000fe40008011605 */
[----:B------:R-:W-:Y:S01]  /*61b0*/  USEL UR6, UR37, UR6, !UP0 ;  /* 0x0000000625067287 */ /* 0x000fe2000c000000 */
[----:B------:R-:W-:Y:S02]  /*61c0*/  UMOV UR5, UR9 ;  /* 0x0000000900057c82 */ /* 0x000fe40008000000 */
[----:B------:R-:W-:Y:S01]  /*61d0*/  UMOV UR10, UR11 ;  /* 0x0000000b000a7c82 */ /* 0x000fe20008000000 */
[----:B------:R-:W-:Y:S02]  /*61e0*/  @UP2 USHF.R.U32.HI UR4, URZ, UR41, UR5 ;  /* 0x00000029ff042299 */ /* 0x000fe40008011605 */
[----:B------:R-:W-:Y:S02]  /*61f0*/  @UP2 USHF.R.U32.HI UR7, URZ, UR41, UR10 ;  /* 0x00000029ff072299 */ /* 0x000fe4000801160a */
[----:B------:R-:W-:Y:S02]  /*6200*/  UIMAD UR4, UR45, UR4, URZ ;  /* 0x000000042d0472a4 */ /* 0x000fe4000f8e02ff */
        /* <DEDUP_REMOVED lines=8> */
[----:B------:R-:W-:Y:S02]  /*6290*/  USEL UR11, UR6, UR4, !UP2 ;  /* 0x00000004060b7287 */ /* 0x000fe4000d000000 */
[----:B------:R-:W-:Y:S02]  /*62a0*/  UIADD3 UR8, UPT, UPT, -UR5, URZ, URZ ;  /* 0x000000ff05087290 */ /* 0x000fe4000fffe1ff */
[----:B------:R-:W-:Y:S01]  /*62b0*/  UIADD3 UR10, UPT, UPT, -UR11, URZ, URZ ;  /* 0x000000ff0b0a7290 */ /* 0x000fe2000fffe1ff */
[----:B------:R-:W-:Y:S01]  /*62c0*/  @!UP0 UMOV UR4, UR9 ;  /* 0x0000000900048c82 */ /* 0x000fe20008000000 */
[----:B------:R-:W-:Y:S02]  /*62d0*/  UIADD3 UR9, UPT, UPT, -UR6, URZ, URZ ;  /* 0x000000ff06097290 */ /* 0x000fe4000fffe1ff */
[----:B------:R-:W-:Y:S02]  /*62e0*/  @!UP0 USHF.R.U32.HI UR4, URZ, UR41, UR4 ;  /* 0x00000029ff048299 */ /* 0x000fe40008011604 */
[----:B------:R-:W-:Y:S02]  /*62f0*/  UIMAD UR10, UR45, UR10, UR6 ;  /* 0x0000000a2d0a72a4 */ /* 0x000fe4000f8e0206 */
[----:B------:R-:W-:Y:S04]  /*6300*/  @!UP0 USEL UR4, UR5, UR4, !UP2 ;  /* 0x0000000405048287 */ /* 0x000fe8000d000000 */
[----:B------:R-:W-:Y:S02]  /*6310*/  @!UP0 UIMAD UR10, UR7, UR10, UR4 ;  /* 0x0000000a070a82a4 */ /* 0x000fe4000f8e0204 */
[----:B------:R-:W-:Y:S02]  /*6320*/  @!UP0 UIADD3 UR11, UPT, UPT, UR11, -UR4, URZ ;  /* 0x800000040b0b8290 */ /* 0x000fe4000fffe0ff */
[----:B------:R-:W-:Y:S02]  /*6330*/  UIMAD UR7, UR42, UR8, UR38 ;  /* 0x000000082a0772a4 */ /* 0x000fe4000f8e0226 */
[----:B------:R-:W-:Y:S02]  /*6340*/  @!UP0 UIMAD UR6, UR11, UR45, UR5 ;  /* 0x0000002d0b0682a4 */ /* 0x000fe4000f8e0205 */
[----:B------:R-:W-:Y:S01]  /*6350*/  UIMAD UR4, UR58, UR9, UR37 ;  /* 0x000000093a0472a4 */ /* 0x000fe2000f8e0225 */
[----:B------:R-:W-:Y:S02]  /*6360*/  @!UP0 UMOV UR5, UR10 ;  /* 0x0000000a00058c82 */ /* 0x000fe40008000000 */
[----:B------:R-:W-:Y:S02]  /*6370*/  UIMAD UR38, UR5, UR42, UR7 ;  /* 0x0000002a052672a4 */ /* 0x000fe4000f8e0207 */
[----:B------:R-:W-:Y:S11]  /*6380*/  UIMAD UR37, UR6, UR58, UR4 ;  /* 0x0000003a062572a4 */ /* 0x000ff6000f8e0204 */
[----:B------:R-:W-:Y:S01]  /*6390*/  @!UPT UIADD3 URZ, UPT, UPT, URZ, URZ, URZ ;  /* 0x000000fffffff290 */ /* 0x000fe2000fffe0ff */
.L_x_107:
[----:B------:R-:W-:Y:S01]  /*63a0*/  UISETP.NE.AND UP0, UPT, UR39, 0x1, UPT ;  /* 0x000000012700788c */ /* 0x000fe2000bf05270 */
[----:B------:R-:W-:Y:S01]  /*63b0*/  LOP3.LUT P0, RZ, R60, 0x1b0, RZ, 0xc0, !PT ;  /* 0x000001b03cff7812 */ /* 0x000fe2000780c0ff */
[----:B------:R-:W-:Y:S01]  /*63c0*/  USHF.L.U32 UR50, UR20, 0x6, URZ ;  /* 0x0000000614327899 */ /* 0x000fe200080006ff */
[----:B------:R-:W-:Y:S01]  /*63d0*/  BSSY.RECONVERGENT B6, `(.L_x_108) ;  /* 0x0000034000067945 */ /* 0x000fe20003800200 */
[----:B------:R-:W-:Y:S01]  /*63e0*/  USHF.L.U32 UR49, UR24, 0x7, URZ ;  /* 0x0000000718317899 */ /* 0x000fe200080006ff */
[----:B------:R-:W-:Y:S06]  /*63f0*/  IADD3 R62, PT, PT, R62, 0x1, RZ ;  /* 0x000000013e3e7810 */ /* 0x000fec0007ffe0ff */
[----:B------:R-:W2:Y:S01]  /*6400*/  @!UP0 LDCU.128 UR12, c[0x0][0xb10] ;  /* 0x00016200ff0c87ac */ /* 0x000ea20008000c00 */
[----:B------:R-:W3:Y:S01]  /*6410*/  @!UP0 LDCU UR5, c[0x0][0xb0c] ;  /* 0x00016180ff0587ac */ /* 0x000ee20008000800 */
[----:B------:R-:W4:Y:S01]  /*6420*/  @!UP0 LDCU UR10, c[0x0][0xb20] ;  /* 0x00016400ff0a87ac */ /* 0x000f220008000800 */
[----:B--2---:R-:W-:Y:S02]  /*6430*/  UIMAD.WIDE.U32 UR8, UR38, UR12, URZ ;  /* 0x0000000c260872a5 */ /* 0x004fe4000f8e00ff */
[----:B------:R-:W-:Y:S02]  /*6440*/  UIMAD.WIDE.U32 UR6, UR37, UR15, URZ ;  /* 0x0000000f250672a5 */ /* 0x000fe4000f8e00ff */
[----:B------:R-:W-:Y:S03]  /*6450*/  @!UP0 UISETP.NE.AND UP1, UPT, UR14, 0x1, UPT ;  /* 0x000000010e00888c */ /* 0x000fe6000bf25270 */
[----:B------:R-:W-:Y:S01]  /*6460*/  @!UP0 UMOV UR4, UR9 ;  /* 0x0000000900048c82 */ /* 0x000fe20008000000 */
[----:B---3--:R-:W-:Y:S02]  /*6470*/  @!UP0 UISETP.NE.AND UP2, UPT, UR5, 0x1, UPT ;  /* 0x000000010500888c */ /* 0x008fe4000bf45270 */
[----:B------:R-:W-:Y:S01]  /*6480*/  @!UP0 USHF.R.U32.HI UR4, URZ, UR13, UR4 ;  /* 0x0000000dff048299 */ /* 0x000fe20008011604 */
[----:B------:R-:W-:Y:S02]  /*6490*/  @!UP0 UMOV UR6, UR7 ;  /* 0x0000000700068c82 */ /* 0x000fe40008000000 */
[----:B----4-:R-:W-:Y:S02]  /*64a0*/  @!UP0 USHF.R.U32.HI UR6, URZ, UR10, UR6 ;  /* 0x0000000aff068299 */ /* 0x010fe40008011606 */
[----:B------:R-:W-:Y:S02]  /*64b0*/  @!UP0 USEL UR7, UR38, UR4, !UP2 ;  /* 0x0000000426078287 */ /* 0x000fe4000d000000 */
[----:B------:R-:W-:Y:S04]  /*64c0*/  @!UP0 USEL UR6, UR37, UR6, !UP1 ;  /* 0x0000000625068287 */ /* 0x000fe8000c800000 */
[----:B------:R-:W-:Y:S02]  /*64d0*/  @!UP0 UIADD3 UR4, UPT, UPT, -UR7, UR6, URZ ;  /* 0x0000000607048290 */ /* 0x000fe4000fffe1ff */
[----:B------:R-:W-:Y:S02]  /*64e0*/  @!UP0 UIADD3 UR6, UPT, UPT, UR7, -UR6, URZ ;  /* 0x8000000607068290 */ /* 0x000fe4000fffe0ff */
[----:B------:R-:W-:Y:S02]  /*64f0*/  @!UP0 UIMAD UR38, UR4, UR5, UR38 ;  /* 0x00000005042682a4 */ /* 0x000fe4000f8e0226 */
[----:B------:R-:W-:Y:S01]  /*6500*/  @!UP0 UIMAD UR37, UR6, UR14, UR37 ;  /* 0x0000000e062582a4 */ /* 0x000fe2000f8e0225 */
[----:B------:R-:W-:Y:S11]  /*6510*/  @!P0 BRA `(.L_x_109) ;  /* 0x00000000007c8947 */ /* 0x000ff60003800000 */
[----:B------:R-:W2:Y:S01]  /*6520*/  LDCU.64 UR8, c[0x4][0x80] ;  /* 0x01001000ff0877ac */ /* 0x000ea20008000a00 */
[----:B------:R-:W-:Y:S01]  /*6530*/  MOV R2, 0x0 ;  /* 0x0000000000027802 */ /* 0x000fe20000000f00 */
[----:B------:R-:W-:Y:S02]  /*6540*/  HFMA2 R12, -RZ, RZ, 0, 5.9604644775390625e-08 ;  /* 0x00000001ff0c7431 */ /* 0x000fe400000001ff */
[----:B------:R-:W-:Y:S01]  /*6550*/  IMAD.MOV.U32 R8, RZ, RZ, 0x70 ;  /* 0x00000070ff087424 */ /* 0x000fe200078e00ff */
[----:B------:R3:W4:Y:S01]  /*6560*/  LDC.64 R14, c[0x4][R2] ;  /* 0x01000000020e7b82 */ /* 0x0007220000000a00 */
[----:B------:R-:W1:Y:S01]  /*6570*/  LDCU.64 UR6, c[0x4][0x88] ;  /* 0x01001100ff0677ac */ /* 0x000e620008000a00 */
[----:B------:R-:W-:Y:S01]  /*6580*/  IMAD.MOV.U32 R13, RZ, RZ, RZ ;  /* 0x000000ffff0d7224 */ /* 0x000fe200078e00ff */
[----:B------:R-:W1:Y:S01]  /*6590*/  LDCU.64 UR4, c[0x4][0x8] ;  /* 0x01000100ff0477ac */ /* 0x000e620008000a00 */
[----:B--2---:R-:W-:Y:S01]  /*65a0*/  MOV R5, UR9 ;  /* 0x0000000900057c02 */ /* 0x004fe20008000f00 */
[----:B------:R-:W-:Y:S01]  /*65b0*/  IMAD.U32 R4, RZ, RZ, UR8 ;  /* 0x00000008ff047e24 */ /* 0x000fe2000f8e00ff */
[----:B-1----:R-:W-:Y:S01]  /*65c0*/  MOV R7, UR7 ;  /* 0x0000000700077c02 */ /* 0x002fe20008000f00 */
[----:B------:R-:W-:Y:S01]  /*65d0*/  IMAD.U32 R6, RZ, RZ, UR6 ;  /* 0x00000006ff067e24 */ /* 0x000fe2000f8e00ff */
[----:B------:R-:W-:Y:S01]  /*65e0*/  MOV R11, UR5 ;  /* 0x00000005000b7c02 */ /* 0x000fe20008000f00 */
[----:B------:R-:W-:Y:S02]  /*65f0*/  IMAD.U32 R10, RZ, RZ, UR4 ;  /* 0x00000004ff0a7e24 */ /* 0x000fe4000f8e00ff */
[----:B------:R-:W-:Y:S07]  /*6600*/  LEPC R20, `(.L_x_110) ;  /* 0x000000001014794e */ /* 0x000fee0000000000 */
[----:B---345:R-:W-:Y:S05]  /*6610*/  CALL.ABS.NOINC R14 ;  /* 0x000000000e007343 */ /* 0x038fea0003c00000 */
.L_x_110:
[----:B------:R-:W1:Y:S01]  /*6620*/  LDCU.64 UR8, c[0x4][0x80] ;  /* 0x01001000ff0877ac */ /* 0x000e620008000a00 */
[----:B------:R-:W2:Y:S01]  /*6630*/  LDC.64 R2, c[0x4][R2] ;  /* 0x0100000002027b82 */ /* 0x000ea20000000a00 */
[----:B------:R-:W-:Y:S02]  /*6640*/  HFMA2 R12, -RZ, RZ, 0, 5.9604644775390625e-08 ;  /* 0x00000001ff0c7431 */ /* 0x000fe400000001ff */
[----:B------:R-:W-:Y:S02]  /*6650*/  IMAD.MOV.U32 R8, RZ, RZ, 0x70 ;  /* 0x00000070ff087424 */ /* 0x000fe400078e00ff */
[----:B------:R-:W-:Y:S01]  /*6660*/  IMAD.MOV.U32 R13, RZ, RZ, RZ ;  /* 0x000000ffff0d7224 */ /* 0x000fe200078e00ff */
[----:B------:R-:W3:Y:S01]  /*6670*/  LDCU.64 UR6, c[0x4][0x88] ;  /* 0x01001100ff0677ac */ /* 0x000ee20008000a00 */
[----:B------:R-:W4:Y:S01]  /*6680*/  LDCU.64 UR4, c[0x4][0x8] ;  /* 0x01000100ff0477ac */ /* 0x000f220008000a00 */
[----:B-1----:R-:W-:Y:S02]  /*6690*/  MOV R4, UR8 ;  /* 0x0000000800047c02 */ /* 0x002fe40008000f00 */
[----:B------:R-:W-:Y:S02]  /*66a0*/  MOV R5, UR9 ;  /* 0x0000000900057c02 */ /* 0x000fe40008000f00 */
[----:B---3--:R-:W-:Y:S01]  /*66b0*/  MOV R7, UR7 ;  /* 0x0000000700077c02 */ /* 0x008fe20008000f00 */
[----:B------:R-:W-:Y:S01]  /*66c0*/  IMAD.U32 R6, RZ, RZ, UR6 ;  /* 0x00000006ff067e24 */ /* 0x000fe2000f8e00ff */
[----:B----4-:R-:W-:Y:S01]  /*66d0*/  MOV R11, UR5 ;  /* 0x00000005000b7c02 */ /* 0x010fe20008000f00 */
[----:B------:R-:W-:Y:S02]  /*66e0*/  IMAD.U32 R10, RZ, RZ, UR4 ;  /* 0x00000004ff0a7e24 */ /* 0x000fe4000f8e00ff */
[----:B------:R-:W-:Y:S07]  /*66f0*/  LEPC R20, `(.L_x_109) ;  /* 0x000000001014794e */ /* 0x000fee0000000000 */
[----:B--2---:R-:W-:Y:S05]  /*6700*/  CALL.ABS.NOINC R2 ;  /* 0x0000000002007343 */ /* 0x004fea0003c00000 */
.L_x_109:
[----:B------:R-:W-:Y:S05]  /*6710*/  BSYNC.RECONVERGENT B6 ;  /* 0x0000000000067941 */ /* 0x000fea0003800200 */
.L_x_108:
[----:B------:R-:W-:Y:S02]  /*6720*/  R2UR UR6, R59 ;  /* 0x000000003b0672ca */ /* 0x000fe400000e0000 */
[----:B------:R-:W-:Y:S02]  /*6730*/  R2UR UR5, R73 ;  /* 0x00000000490572ca */ /* 0x000fe400000e0000 */
[----:B------:R-:W-:Y:S02]  /*6740*/  R2UR UR4, R72 ;  /* 0x00000000480472ca */ /* 0x000fe400000e0000 */
[----:B------:R-:W-:Y:S02]  /*6750*/  ISETP.NE.U32.AND P4, PT, R54, RZ, PT ;  /* 0x000000ff3600720c */ /* 0x000fe40003f85070 */
[----:B------:R-:W-:Y:S02]  /*6760*/  ISETP.NE.U32.AND P2, PT, RZ, UR54, PT ;  /* 0x00000036ff007c0c */ /* 0x000fe4000bf45070 */
[----:B------:R-:W-:Y:S02]  /*6770*/  ISETP.NE.AND.EX P4, PT, R55, RZ, PT, P4 ;  /* 0x000000ff3700720c */ /* 0x000fe40003f85340 */
[----:B------:R-:W-:Y:S01]  /*6780*/  ISETP.NE.AND.EX P2, PT, RZ, UR55, PT, P2 ;  /* 0x00000037ff007c0c */ /* 0x000fe2000bf45320 */
[----:B------:R-:W-:Y:S02]  /*6790*/  UISETP.NE.AND UP2, UPT, UR6, URZ, UPT ;  /* 0x000000ff0600728c */ /* 0x000fe4000bf45270 */
[----:B------:R-:W-:Y:S04]  /*67a0*/  UISETP.NE.U32.AND UP0, UPT, UR5, URZ, UPT ;  /* 0x000000ff0500728c */ /* 0x000fe8000bf05070 */
[----:B------:R-:W-:Y:S01]  /*67b0*/  UISETP.NE.AND.EX UP1, UPT, UR4, URZ, UPT, UP0 ;  /* 0x000000ff0400728c */ /* 0x000fe2000bf25300 */
[----:B------:R-:W-:Y:S01]  /*67c0*/  PLOP3.LUT P1, PT, PT, PT, UP2, 0x80, 0x8 ;  /* 0x000000000008781c */ /* 0x000fe20003f2f028 */
[----:B------:R-:W-:Y:S03]  /*67d0*/  UPLOP3.LUT UP0, UPT, UPT, UPT, UPT, 0x40, 0x4 ;  /* 0x000000000004789c */ /* 0x000fe60003f0e870 */
[----:B------:R-:W-:Y:S06]  /*67e0*/  @UP2 UPLOP3.LUT UP0, UPT, UPT, UPT, UP1, 0x80, 0x8 ;  /* 0x000000000008289c */ /* 0x000fec0003f0f010 */
[----:B------:R-:W-:Y:S01]  /*67f0*/  PLOP3.LUT P0, PT, PT, PT, UP0, 0x80, 0x8 ;  /* 0x000000000008781c */ /* 0x000fe20003f0f008 */
[----:B------:R-:W-:Y:S01]  /*6800*/  @!UPT UIADD3 URZ, UPT, UPT, URZ, URZ, URZ ;  /* 0x000000fffffff290 */ /* 0x000fe2000fffe0ff */
[----:B------:R-:W-:Y:S11]  /*6810*/  BRA.U !UP1, `(.L_x_111) ;  /* 0x0000000109407547 */ /* 0x000ff6000b800000 */
[----:B------:R-:W-:Y:S01]  /*6820*/  UISETP.NE.U32.AND UP0, UPT, UR54, URZ, UPT ;  /* 0x000000ff3600728c */ /* 0x000fe2000bf05070 */
[----:B------:R-:W-:Y:S01]  /*6830*/  R2UR UR6, R73 ;  /* 0x00000000490672ca */ /* 0x000fe200000e0000 */
[----:B------:R-:W2:Y:S01]  /*6840*/  LDCU.64 UR8, c[0x0][0x358] ;  /* 0x00006b00ff0877ac */ /* 0x000ea20008000a00 */
[----:B------:R-:W-:Y:S02]  /*6850*/  HFMA2 R56, -RZ, RZ, 0, 5.9604644775390625e-08 ;  /* 0x00000001ff387431 */ /* 0x000fe400000001ff */
[----:B-1----:R-:W-:Y:S01]  /*6860*/  IMAD.MOV.U32 R0, RZ, RZ, 0x1 ;  /* 0x00000001ff007424 */ /* 0x002fe200078e00ff */
[----:B------:R-:W-:Y:S06]  /*6870*/  UISETP.NE.AND.EX UP0, UPT, UR55, URZ, UPT, UP0 ;  /* 0x000000ff3700728c */ /* 0x000fec000bf05300 */
[----:B------:R-:W-:Y:S05]  /*6880*/  PLOP3.LUT P3, PT, PT, PT, UP0, 0x80, 0x8 ;  /* 0x000000000008781c */ /* 0x000fea0003f6f008 */
[----:B------:R-:W1:Y:S01]  /*6890*/  @UP0 LDCU.64 UR4, c[0x0][0x888] ;  /* 0x00011100ff0407ac */ /* 0x000e620008000a00 */
[----:B------:R-:W-:Y:S07]  /*68a0*/  @UP0 UIMAD UR6, UR36, UR6, URZ ;  /* 0x00000006240602a4 */ /* 0x000fee000f8e02ff */
[----:B------:R-:W-:Y:S01]  /*68b0*/  @!P3 PRMT R56, R0, 0x7610, R56 ;  /* 0x000076100038b816 */ /* 0x000fe20000000038 */
[----:B-1----:R-:W-:Y:S06]  /*68c0*/  @UP0 UIMAD.WIDE UR4, UR6, 0x4, UR4 ;  /* 0x00000004060408a5 */ /* 0x002fec000f8e0204 */
[----:B------:R-:W-:Y:S02]  /*68d0*/  IMAD.U32 R2, RZ, RZ, UR4 ;  /* 0x00000004ff027e24 */ /* 0x000fe4000f8e00ff */
[----:B------:R-:W-:Y:S03]  /*68e0*/  IMAD.U32 R3, RZ, RZ, UR5 ;  /* 0x00000005ff037e24 */ /* 0x000fe6000f8e00ff */
[----:B------:R-:W1:Y:S02]  /*68f0*/  @!UP0 LDCU UR4, c[0x0][0x880] ;  /* 0x00011000ff0487ac */ /* 0x000e640008000800 */
[----:B--2--5:R2:W5:Y:S02]  /*6900*/  @P3 LDG.E R27, desc[UR8][R2.64] ;  /* 0x00000008021b3981 */ /* 0x024564000c1e1900 */
[----:B-12---:R-:W-:Y:S02]  /*6910*/  @!P3 MOV R27, UR4 ;  /* 0x00000004001bbc02 */ /* 0x006fe40008000f00 */
.L_x_111:
[----:B------:R-:W-:Y:S05]  /*6920*/  @!P4 BRA `(.L_x_112) ;  /* 0x000000000024c947 */ /* 0x000fea0003800000 */
[----:B------:R-:W-:Y:S01]  /*6930*/  ISETP.NE.U32.AND P3, PT, R52, RZ, PT ;  /* 0x000000ff3400720c */ /* 0x000fe20003f65070 */
[----:B------:R-:W2:Y:S03]  /*6940*/  LDCU.64 UR4, c[0x0][0x358] ;  /* 0x00006b00ff0477ac */ /* 0x000ea60008000a00 */
[----:B------:R-:W-:Y:S11]  /*6950*/  ISETP.NE.AND.EX P3, PT, R53, RZ, PT, P3 ;  /* 0x000000ff3500720c */ /* 0x000ff60003f65330 */
[----:B------:R-:W-:Y:S02]  /*6960*/  @!UPT UIADD3 URZ, UPT, UPT, URZ, URZ, URZ ;  /* 0x000000fffffff290 */ /* 0x000fe4000fffe0ff */
[----:B------:R-:W3:Y:S01]  /*6970*/  @P3 LDC.64 R2, c[0x0][0x8a8] ;  /* 0x00022a00ff023b82 */ /* 0x000ee20000000a00 */
[----:B-1----:R-:W-:Y:S04]  /*6980*/  @P3 IMAD R0, R54, UR36, RZ ;  /* 0x0000002436003c24 */ /* 0x002fe8000f8e02ff */
[----:B---3--:R-:W-:Y:S05]  /*6990*/  @P3 IMAD.WIDE R2, R0, 0x4, R2 ;  /* 0x0000000400023825 */ /* 0x008fea00078e0202 */
[----:B--2--5:R2:W5:Y:S02]  /*69a0*/  @P3 LDG.E R24, desc[UR4][R2.64] ;  /* 0x0000000402183981 */ /* 0x024564000c1e1900 */
[----:B--2---:R-:W3:Y:S02]  /*69b0*/  @!P3 LDC R24, c[0x0][0x8a0] ;  /* 0x00022800ff18bb82 */ /* 0x004ee40000000800 */
.L_x_112:
[----:B-----5:R-:W-:Y:S01]  /*69c0*/  FSETP.NEU.AND P3, PT, R27, RZ, PT ;  /* 0x000000ff1b00720b */ /* 0x020fe20003f6d000 */
[----:B------:R-:W-:Y:S01]  /*69d0*/  BSSY B1, `(.L_x_113) ;  /* 0x0000039000017945 */ /* 0x000fe20003800000 */
[----:B------:R-:W-:Y:S01]  /*69e0*/  SEL R3, RZ, 0xffffffff, P2 ;  /* 0xffffffffff037807 */ /* 0x000fe20001000000 */
[----:B------:R-:W-:Y:S01]  /*69f0*/  IMAD.MOV.U32 R35, RZ, RZ, 0x1 ;  /* 0x00000001ff237424 */ /* 0x000fe200078e00ff */
[----:B------:R-:W-:Y:S01]  /*6a00*/  @P1 LOP3.LUT P2, RZ, R56, 0xff, RZ, 0xc0, !PT ;  /* 0x000000ff38ff1812 */ /* 0x000fe2000784c0ff */
[----:B------:R-:W-:Y:S01]  /*6a10*/  IMAD R25, R22, 0x40, R23 ;  /* 0x0000004016197824 */ /* 0x000fe200078e0217 */
[----:B------:R-:W-:Y:S01]  /*6a20*/  @P1 SEL R2, RZ, 0xffffffff, P3 ;  /* 0xffffffffff021807 */ /* 0x000fe20001800000 */
[----:B------:R-:W-:Y:S01]  /*6a30*/  IMAD R63, R70, -0x10, R68 ;  /* 0xfffffff0463f7824 */ /* 0x000fe200078e0244 */
[----:B------:R-:W-:Y:S01]  /*6a40*/  LOP3.LUT R66, R66, 0x1, RZ, 0x3c, !PT ;  /* 0x0000000142427812 */ /* 0x000fe200078e3cff */
[----:B------:R-:W-:Y:S01]  /*6a50*/  IMAD.MOV.U32 R34, RZ, RZ, RZ ;  /* 0x000000ffff227224 */ /* 0x000fe200078e00ff */
[----:B------:R-:W-:Y:S02]  /*6a60*/  @P0 SEL R2, R3, R2, !P2 ;  /* 0x0000000203020207 */ /* 0x000fe40005000000 */
[----:B------:R-:W-:Y:S02]  /*6a70*/  CS2R R38, SRZ ;  /* 0x0000000000267805 */ /* 0x000fe4000001ff00 */
[----:B------:R-:W-:Y:S02]  /*6a80*/  LEA R75, R22, UR43, 0x3 ;  /* 0x0000002b164b7c11 */ /* 0x000fe4000f8e18ff */
[----:B------:R-:W-:Y:S02]  /*6a90*/  CS2R R36, SRZ ;  /* 0x0000000000247805 */ /* 0x000fe4000001ff00 */
[----:B------:R-:W-:Y:S02]  /*6aa0*/  @P1 LOP3.LUT R2, R2, 0x1, RZ, 0xc0, !PT ;  /* 0x0000000102021812 */ /* 0x000fe400078ec0ff */
[----:B------:R-:W-:Y:S02]  /*6ab0*/  CS2R R42, SRZ ;  /* 0x00000000002a7805 */ /* 0x000fe4000001ff00 */
[----:B-1----:R-:W-:Y:S02]  /*6ac0*/  SHF.L.U32 R0, R65, 0x1f, RZ ;  /* 0x0000001f41007819 */ /* 0x002fe400000006ff */
[----:B------:R-:W-:Y:S02]  /*6ad0*/  CS2R R40, SRZ ;  /* 0x0000000000287805 */ /* 0x000fe4000001ff00 */
[----:B------:R-:W-:Y:S02]  /*6ae0*/  ISETP.NE.U32.OR P5, PT, R2, 0x1, !P1 ;  /* 0x000000010200780c */ /* 0x000fe40004fa5470 */
[----:B------:R-:W-:Y:S02]  /*6af0*/  CS2R R46, SRZ ;  /* 0x00000000002e7805 */ /* 0x000fe4000001ff00 */
[----:B------:R-:W-:Y:S02]  /*6b00*/  PLOP3.LUT P2, PT, PT, PT, UP1, 0x80, 0x8 ;  /* 0x000000000008781c */ /* 0x000fe40003f4f018 */
[----:B------:R-:W-:Y:S02]  /*6b10*/  CS2R R44, SRZ ;  /* 0x00000000002c7805 */ /* 0x000fe4000001ff00 */
[----:B------:R-:W-:Y:S02]  /*6b20*/  LOP3.LUT P4, R61, R56, 0xff, RZ, 0xc0, !PT ;  /* 0x000000ff383d7812 */ /* 0x000fe4000788c0ff */
[----:B------:R-:W-:Y:S02]  /*6b30*/  CS2R R50, SRZ ;  /* 0x0000000000327805 */ /* 0x000fe4000001ff00 */
[----:B------:R-:W-:Y:S02]  /*6b40*/  SEL R2, RZ, 0xffffffff, P3 ;  /* 0xffffffffff027807 */ /* 0x000fe40001800000 */
[----:B------:R-:W-:Y:S02]  /*6b50*/  CS2R R48, SRZ ;  /* 0x0000000000307805 */ /* 0x000fe4000001ff00 */
[----:B------:R-:W-:Y:S02]  /*6b60*/  P2R R74, PR, RZ, 0x20 ;  /* 0x00000020ff4a7803 */ /* 0x000fe40000000000 */
[----:B------:R-:W-:Y:S02]  /*6b70*/  @P5 SHF.L.U32 R4, R66, 0x1f, RZ ;  /* 0x0000001f42045819 */ /* 0x000fe400000006ff */
[----:B------:R-:W-:Y:S02]  /*6b80*/  @P2 SEL R2, R3, R2, !P4 ;  /* 0x0000000203022207 */ /* 0x000fe40006000000 */
[----:B------:R-:W1:Y:S02]  /*6b90*/  @P5 SYNCS.PHASECHK.TRANS64.TRYWAIT P1, [UR43+0x50], R4 ;  /* 0x00005004ff0055a7 */ /* 0x000e64000802112b */
[----:B------:R-:W-:Y:S04]  /*6ba0*/  LOP3.LUT R2, R2, 0x1, RZ, 0xc0, !PT ;  /* 0x0000000102027812 */ /* 0x000fe800078ec0ff */
[----:B------:R-:W-:Y:S04]  /*6bb0*/  ISETP.NE.U32.AND P2, PT, R2, 0x1, PT ;  /* 0x000000010200780c */ /* 0x000fe80003f45070 */
[----:B------:R-:W-:Y:S01]  /*6bc0*/  P2R R76, PR, RZ, 0x4 ;  /* 0x00000004ff4c7803 */ /* 0x000fe20000000000 */
[----:B------:R2:W4:Y:S01]  /*6bd0*/  SYNCS.PHASECHK.TRANS64.TRYWAIT P0, [R75+URZ+0xc0], R0 ;  /* 0x0000c0004b0075a7 */ /* 0x00052200080011ff */
[----:B-1----:R-:W-:Y:S01]  /*6be0*/  @P5 SEL R35, RZ, 0x1, !P1 ;  /* 0x00000001ff235807 */ /* 0x002fe20004800000 */
[----:B--2---:R-:W-:Y:S06]  /*6bf0*/  @!P5 BRA `(.L_x_114) ;  /* 0x000000000058d947 */ /* 0x004fec0003800000 */
[----:B------:R-:W-:Y:S01]  /*6c00*/  IMAD.MOV.U32 R39, RZ, RZ, RZ ;  /* 0x000000ffff277224 */ /* 0x000fe200078e00ff */
[----:B------:R-:W-:Y:S01]  /*6c10*/  ISETP.NE.AND P1, PT, R35, RZ, PT ;  /* 0x000000ff2300720c */ /* 0x000fe20003f25270 */
[----:B------:R-:W-:Y:S01]  /*6c20*/  BSSY B0, `(.L_x_115) ;  /* 0x000000c000007945 */ /* 0x000fe20003800000 */
[----:B------:R-:W-:Y:S02]  /*6c30*/  CS2R R50, SRZ ;  /* 0x0000000000327805 */ /* 0x000fe4000001ff00 */
[----:B------:R-:W-:Y:S02]  /*6c40*/  CS2R R48, SRZ ;  /* 0x0000000000307805 */ /* 0x000fe4000001ff00 */
[----:B------:R-:W-:Y:S02]  /*6c50*/  CS2R R46, SRZ ;  /* 0x00000000002e7805 */ /* 0x000fe4000001ff00 */
[----:B------:R-:W-:Y:S02]  /*6c60*/  CS2R R44, SRZ ;  /* 0x00000000002c7805 */ /* 0x000fe4000001ff00 */
[----:B------:R-:W-:Y:S02]  /*6c70*/  CS2R R42, SRZ ;  /* 0x00000000002a7805 */ /* 0x000fe4000001ff00 */
[----:B------:R-:W-:Y:S02]  /*6c80*/  CS2R R40, SRZ ;  /* 0x0000000000287805 */ /* 0x000fe4000001ff00 */
[----:B------:R-:W-:Y:S01]  /*6c90*/  CS2R R36, SRZ ;  /* 0x0000000000247805 */ /* 0x000fe2000001ff00 */
[----:B------:R-:W-:Y:S06]  /*6ca0*/  @P1 BRA `(.L_x_116) ;  /* 0x00000000000c1947 */ /* 0x000fec0003800000 */
[----:B------:R-:W-:Y:S04]  /*6cb0*/  SHF.L.U32 R3, R66, 0x1f, RZ ;  /* 0x0000001f42037819 */ /* 0x000fe800000006ff */
[----:B------:R-:W1:Y:S02]  /*6cc0*/  SYNCS.PHASECHK.TRANS64.TRYWAIT P1, [UR43+0x50], R3 ;  /* 0x00005003ff0075a7 */ /* 0x000e64000802112b */
[----:B-1----:R-:W-:Y:S05]  /*6cd0*/  @!P1 BRA `(.L_x_117) ;  /* 0x0000003400309947 */ /* 0x002fea0003800000 */
.L_x_116:
[----:B------:R-:W-:Y:S05]  /*6ce0*/  BSYNC B0 ;  /* 0x0000000000007941 */ /* 0x000fea0003800000 */
.L_x_115:
[----:B------:R-:W-:Y:S01]  /*6cf0*/  ISETP.NE.AND P1, PT, R76, RZ, PT ;  /* 0x000000ff4c00720c */ /* 0x000fe20003f25270 */
[----:B------:R-:W-:Y:S11]  /*6d00*/  HFMA2 R34, -RZ, RZ, 0, 5.9604644775390625e-08 ;  /* 0x00000001ff227431 */ /* 0x000ff600000001ff */
[----:B------:R-:W-:Y:S01]  /*6d10*/  @!UPT UIADD3 URZ, UPT, UPT, URZ, URZ, URZ ;  /* 0x000000fffffff290 */ /* 0x000fe2000fffe0ff */
[----:B------:R2:W1:Y:S04]  /*6d20*/  @P1 LDS.128 R48, [R69] ;  /* 0x0000000045301984 */ /* 0x0004680000000c00 */
[----:B------:R2:W1:Y:S04]  /*6d30*/  @P1 LDS.128 R44, [R68+0x10] ;  /* 0x00001000442c1984 */ /* 0x0004680000000c00 */
[----:B------:R2:W1:Y:S04]  /*6d40*/  @P1 LDS.128 R40, [R67+0x20] ;  /* 0x0000200043281984 */ /* 0x0004680000000c00 */
[----:B------:R2:W1:Y:S02]  /*6d50*/  @P1 LDS.128 R36, [R63+0x30] ;  /* 0x000030003f241984 */ /* 0x0004640000000c00 */
.L_x_114:
[----:B------:R-:W-:Y:S05]  /*6d60*/  BSYNC B1 ;  /* 0x0000000000017941 */ /* 0x000fea0003800000 */
.L_x_113:
[----:B-1----:R-:W-:Y:S04]  /*6d70*/  SHF.R.U32.HI R2, RZ, 0x15, R25 ;  /* 0x00000015ff027819 */ /* 0x002fe80000011619 */
[----:B------:R-:W-:Y:S01]  /*6d80*/  LOP3.LUT P1, RZ, R2, 0x3, R57, 0x48, !PT ;  /* 0x0000000302ff7812 */ /* 0x000fe20007824839 */
[----:B------:R-:W-:Y:S01]  /*6d90*/  @!UPT UIADD3 URZ, UPT, UPT, URZ, URZ, URZ ;  /* 0x000000fffffff290 */ /* 0x000fe2000fffe0ff */
[----:B----4-:R-:W-:Y:S11]  /*6da0*/  @P0 BRA `(.L_x_118) ;  /* 0x0000000000080947 */ /* 0x010ff60003800000 */
[----:B------:R-:W1:Y:S02]  /*6db0*/  SYNCS.PHASECHK.TRANS64.TRYWAIT P0, [R75+URZ+0xc0], R0 ;  /* 0x0000c0004b0075a7 */ /* 0x000e6400080011ff */
[----:B-1----:R-:W-:Y:S05]  /*6dc0*/  @!P0 BRA `(.L_x_119) ;  /* 0x00000034000c8947 */ /* 0x002fea0003800000 */
.L_x_118:
[----:B------:R-:W-:Y:S05]  /*6dd0*/  @!P1 BRA `(.L_x_120) ;  /* 0x0000000000409947 */ /* 0x000fea0003800000 */
[----:B------:R-:W4:Y:S01]  /*6de0*/  LDCU.64 UR8, c[0x4][0x70] ;  /* 0x01000e00ff0877ac */ /* 0x000f220008000a00 */
[----:B------:R-:W-:Y:S01]  /*6df0*/  MOV R3, 0x0 ;  /* 0x0000000000037802 */ /* 0x000fe20000000f00 */
[----:B------:R-:W-:Y:S02]  /*6e00*/  HFMA2 R12, -RZ, RZ, 0, 5.9604644775390625e-08 ;  /* 0x00000001ff0c7431 */ /* 0x000fe400000001ff */
[----:B------:R-:W-:Y:S02]  /*6e10*/  IMAD.MOV.U32 R8, RZ, RZ, 0x192 ;  /* 0x00000192ff087424 */ /* 0x000fe400078e00ff */
[----:B------:R-:W-:Y:S01]  /*6e20*/  IMAD.MOV.U32 R13, RZ, RZ, RZ ;  /* 0x000000ffff0d7224 */ /* 0x000fe200078e00ff */
[----:B------:R-:W5:Y:S01]  /*6e30*/  LDCU.64 UR6, c[0x4][0x78] ;  /* 0x01000f00ff0677ac */ /* 0x000f620008000a00 */
[----:B------:R-:W1:Y:S01]  /*6e40*/  LDC.64 R2, c[0x4][R3] ;  /* 0x0100000003027b82 */ /* 0x000e620000000a00 */
[----:B------:R-:W2:Y:S01]  /*6e50*/  LDCU.64 UR4, c[0x4][0x10] ;  /* 0x01000200ff0477ac */ /* 0x000ea20008000a00 */
[----:B----4-:R-:W-:Y:S01]  /*6e60*/  MOV R5, UR9 ;  /* 0x0000000900057c02 */ /* 0x010fe20008000f00 */
[----:B------:R-:W-:Y:S01]  /*6e70*/  IMAD.U32 R4, RZ, RZ, UR8 ;  /* 0x00000008ff047e24 */ /* 0x000fe2000f8e00ff */
[----:B-----5:R-:W-:Y:S01]  /*6e80*/  MOV R7, UR7 ;  /* 0x0000000700077c02 */ /* 0x020fe20008000f00 */
[----:B------:R-:W-:Y:S01]  /*6e90*/  IMAD.U32 R6, RZ, RZ, UR6 ;  /* 0x00000006ff067e24 */ /* 0x000fe2000f8e00ff */
[----:B--2---:R-:W-:Y:S01]  /*6ea0*/  MOV R11, UR5 ;  /* 0x00000005000b7c02 */ /* 0x004fe20008000f00 */
[----:B------:R-:W-:Y:S02]  /*6eb0*/  IMAD.U32 R10, RZ, RZ, UR4 ;  /* 0x00000004ff0a7e24 */ /* 0x000fe4000f8e00ff */
[----:B------:R-:W-:Y:S07]  /*6ec0*/  LEPC R20, `(.L_x_120) ;  /* 0x000000001014794e */ /* 0x000fee0000000000 */
[----:B-1-3--:R-:W-:Y:S05]  /*6ed0*/  CALL.ABS.NOINC R2 ;  /* 0x0000000002007343 */ /* 0x00afea0003c00000 */
.L_x_120:
[----:B------:R-:W-:Y:S01]  /*6ee0*/  LOP3.LUT R20, R48, 0xffffe000, RZ, 0xc0, !PT ;  /* 0xffffe00030147812 */ /* 0x000fe200078ec0ff */
[----:B------:R-:W-:Y:S05]  /*6ef0*/  WARPSYNC.ALL ;  /* 0x0000000000007948 */ /* 0x000fea0003800000 */
[----:B------:R-:W-:Y:S01]  /*6f00*/  R2UR UR4, R25 ;  /* 0x00000000190472ca */ /* 0x000fe200000e0000 */
[----:B------:R-:W-:Y:S01]  /*6f10*/  BSSY.RECONVERGENT B0, `(.L_x_121) ;  /* 0x000005d000007945 */ /* 0x000fe20003800200 */
[----:B------:R-:W-:Y:S02]  /*6f20*/  LOP3.LUT R21, R49, 0xffffe000, RZ, 0xc0, !PT ;  /* 0xffffe00031157812 */ /* 0x000fe400078ec0ff */
[----:B------:R-:W-:Y:S02]  /*6f30*/  LOP3.LUT R26, R50, 0xffffe000, RZ, 0xc0, !PT ;  /* 0xffffe000321a7812 */ /* 0x000fe400078ec0ff */
[----:B------:R-:W-:Y:S02]  /*6f40*/  LOP3.LUT R33, R44, 0xffffe000, RZ, 0xc0, !PT ;  /* 0xffffe0002c217812 */ /* 0x000fe400078ec0ff */
[----:B------:R-:W-:Y:S05]  /*6f50*/  ISETP.NE.AND P0, PT, R71, RZ, PT ;  /* 0x000000ff4700720c */ /* 0x000fea0003f05270 */
[----:B------:R-:W1:Y:S02]  /*6f60*/  LDTM.x16 R4, tmem[UR4] ;  /* 0x00000004000479ee */ /* 0x000e640008240000 */
[C---:B-1-3--:R-:W-:Y:S01]  /*6f70*/  FMUL R0, R24.reuse, R4 ;  /* 0x0000000418007220 */ /* 0x04afe20000400000 */
[C---:B------:R-:W-:Y:S01]  /*6f80*/  FMUL R2, R24.reuse, R5 ;  /* 0x0000000518027220 */ /* 0x040fe20000400000 */
[C---:B------:R-:W-:Y:S01]  /*6f90*/  FMUL R3, R24.reuse, R6 ;  /* 0x0000000618037220 */ /* 0x040fe20000400000 */
[----:B------:R-:W-:Y:S01]  /*6fa0*/  FMUL R7, R24, R7 ;  /* 0x0000000718077220 */ /* 0x000fe20000400000 */
[----:B------:R-:W-:Y:S01]  /*6fb0*/  FFMA R28, R27, R20, R0 ;  /* 0x000000141b1c7223 */ /* 0x000fe20000000000 */
[----:B------:R-:W-:Y:S01]  /*6fc0*/  LOP3.LUT R20, R51, 0xffffe000, RZ, 0xc0, !PT ;  /* 0xffffe00033147812 */ /* 0x000fe200078ec0ff */
[C---:B------:R-:W-:Y:S01]  /*6fd0*/  FFMA R29, R27.reuse, R21, R2 ;  /* 0x000000151b1d7223 */ /* 0x040fe20000000002 */
[----:B------:R-:W-:Y:S01]  /*6fe0*/  LOP3.LUT R21, R46, 0xffffe000, RZ, 0xc0, !PT ;  /* 0xffffe0002e157812 */ /* 0x000fe200078ec0ff */
[----:B------:R-:W-:Y:S01]  /*6ff0*/  FFMA R30, R27, R26, R3 ;  /* 0x0000001a1b1e7223 */ /* 0x000fe20000000003 */
[----:B------:R-:W-:Y:S01]  /*7000*/  LOP3.LUT R26, R45, 0xffffe000, RZ, 0xc0, !PT ;  /* 0xffffe0002d1a7812 */ /* 0x000fe200078ec0ff */
[----:B------:R-:W-:Y:S01]  /*7010*/  FFMA R31, R27, R20, R7 ;  /* 0x000000141b1f7223 */ /* 0x000fe20000000007 */
[----:B------:R-:W-:Y:S01]  /*7020*/  LOP3.LUT R20, R47, 0xffffe000, RZ, 0xc0, !PT ;  /* 0xffffe0002f147812 */ /* 0x000fe200078ec0ff */
[C---:B------:R-:W-:Y:S01]  /*7030*/  FMUL R4, R24.reuse, R8 ;  /* 0x0000000818047220 */ /* 0x040fe20000400000 */
[----:B------:R-:W-:Y:S01]  /*7040*/  F2FP.TF32.F32.PACK_B R28, R28 ;  /* 0x0000001cff1c723e */ /* 0x000fe200024050ff */
[C---:B------:R-:W-:Y:S01]  /*7050*/  FMUL R5, R24.reuse, R9 ;  /* 0x0000000918057220 */ /* 0x040fe20000400000 */
[----:B------:R-:W-:Y:S01]  /*7060*/  F2FP.TF32.F32.PACK_B R29, R29 ;  /* 0x0000001dff1d723e */ /* 0x000fe200024050ff */
[C---:B------:R-:W-:Y:S01]  /*7070*/  FMUL R6, R24.reuse, R10 ;  /* 0x0000000a18067220 */ /* 0x040fe20000400000 */
[----:B------:R-:W-:Y:S01]  /*7080*/  FMUL R11, R24, R11 ;  /* 0x0000000b180b7220 */ /* 0x000fe20000400000 */
[----:B------:R-:W-:Y:S01]  /*7090*/  F2FP.TF32.F32.PACK_B R30, R30 ;  /* 0x0000001eff1e723e */ /* 0x000fe200024050ff */
[C---:B------:R-:W-:Y:S01]  /*70a0*/  FFMA R4, R27.reuse, R33, R4 ;  /* 0x000000211b047223 */ /* 0x040fe20000000004 */
[----:B------:R-:W-:Y:S01]  /*70b0*/  F2FP.TF32.F32.PACK_B R31, R31 ;  /* 0x0000001fff1f723e */ /* 0x000fe200024050ff */
[C---:B------:R-:W-:Y:S01]  /*70c0*/  FFMA R5, R27.reuse, R26, R5 ;  /* 0x0000001a1b057223 */ /* 0x040fe20000000005 */
[C---:B------:R-:W-:Y:S01]  /*70d0*/  FFMA R6, R27.reuse, R21, R6 ;  /* 0x000000151b067223 */ /* 0x040fe20000000006 */
[----:B------:R-:W-:Y:S01]  /*70e0*/  FFMA R7, R27, R20, R11 ;  /* 0x000000141b077223 */ /* 0x000fe2000000000b */
[----:B------:R-:W-:Y:S01]  /*70f0*/  LOP3.LUT R33, R40, 0xffffe000, RZ, 0xc0, !PT ;  /* 0xffffe00028217812 */ /* 0x000fe200078ec0ff */
[----:B------:R1:W-:Y:S01]  /*7100*/  STS.128 [R69], R28 ;  /* 0x0000001c45007388 */ /* 0x0003e20000000c00 */
[----:B------:R-:W-:Y:S01]  /*7110*/  LOP3.LUT R26, R41, 0xffffe000, RZ, 0xc0, !PT ;  /* 0xffffe000291a7812 */ /* 0x000fe200078ec0ff */
[C---:B------:R-:W-:Y:S01]  /*7120*/  FMUL R8, R24.reuse, R12 ;  /* 0x0000000c18087220 */ /* 0x040fe20000400000 */
[----:B------:R-:W-:Y:S01]  /*7130*/  FMUL R9, R24, R13 ;  /* 0x0000000d18097220 */ /* 0x000fe20000400000 */
[----:B------:R-:W-:Y:S01]  /*7140*/  LOP3.LUT R21, R42, 0xffffe000, RZ, 0xc0, !PT ;  /* 0xffffe0002a157812 */ /* 0x000fe200078ec0ff */
[C---:B------:R-:W-:Y:S01]  /*7150*/  FMUL R10, R24.reuse, R14 ;  /* 0x0000000e180a7220 */ /* 0x040fe20000400000 */
[----:B------:R-:W-:Y:S01]  /*7160*/  LOP3.LUT R20, R43, 0xffffe000, RZ, 0xc0, !PT ;  /* 0xffffe0002b147812 */ /* 0x000fe200078ec0ff */
[----:B------:R-:W-:Y:S01]  /*7170*/  FMUL R15, R24, R15 ;  /* 0x0000000f180f7220 */ /* 0x000fe20000400000 */
[----:B------:R-:W-:Y:S01]  /*7180*/  F2FP.TF32.F32.PACK_B R4, R4 ;  /* 0x00000004ff04723e */ /* 0x000fe200024050ff */
[C---:B------:R-:W-:Y:S01]  /*7190*/  FFMA R8, R27.reuse, R33, R8 ;  /* 0x000000211b087223 */ /* 0x040fe20000000008 */
[----:B------:R-:W-:Y:S01]  /*71a0*/  F2FP.TF32.F32.PACK_B R5, R5 ;  /* 0x00000005ff05723e */ /* 0x000fe200024050ff */
[C---:B------:R-:W-:Y:S01]  /*71b0*/  FFMA R9, R27.reuse, R26, R9 ;  /* 0x0000001a1b097223 */ /* 0x040fe20000000009 */
[----:B------:R-:W-:Y:S01]  /*71c0*/  F2FP.TF32.F32.PACK_B R6, R6 ;  /* 0x00000006ff06723e */ /* 0x000fe200024050ff */
[C---:B------:R-:W-:Y:S01]  /*71d0*/  FFMA R10, R27.reuse, R21, R10 ;  /* 0x000000151b0a7223 */ /* 0x040fe2000000000a */
[----:B------:R-:W-:Y:S01]  /*71e0*/  F2FP.TF32.F32.PACK_B R7, R7 ;  /* 0x00000007ff07723e */ /* 0x000fe200024050ff */
[----:B------:R-:W-:Y:S01]  /*71f0*/  FFMA R11, R27, R20, R15 ;  /* 0x000000141b0b7223 */ /* 0x000fe2000000000f */
[----:B------:R-:W-:Y:S01]  /*7200*/  LOP3.LUT R33, R36, 0xffffe000, RZ, 0xc0, !PT ;  /* 0xffffe00024217812 */ /* 0x000fe200078ec0ff */
[C---:B------:R-:W-:Y:S01]  /*7210*/  FMUL R12, R24.reuse, R16 ;  /* 0x00000010180c7220 */ /* 0x040fe20000400000 */
[----:B------:R-:W-:Y:S01]  /*7220*/  LOP3.LUT R26, R37, 0xffffe000, RZ, 0xc0, !PT ;  /* 0xffffe000251a7812 */ /* 0x000fe200078ec0ff */
[----:B------:R1:W-:Y:S01]  /*7230*/  STS.128 [R68+0x10], R4 ;  /* 0x0000100444007388 */ /* 0x0003e20000000c00 */
        /* <DEDUP_REMOVED lines=13> */
[----:B------:R-:W-:Y:S02]  /*7310*/  F2FP.TF32.F32.PACK_B R12, R12 ;  /* 0x0000000cff0c723e */ /* 0x000fe400024050ff */
[----:B------:R-:W-:Y:S01]  /*7320*/  F2FP.TF32.F32.PACK_B R13, R13 ;  /* 0x0000000dff0d723e */ /* 0x000fe200024050ff */
[----:B------:R1:W-:Y:S01]  /*7330*/  STS.128 [R67+0x20], R8 ;  /* 0x0000200843007388 */ /* 0x0003e20000000c00 */
[----:B------:R-:W-:Y:S02]  /*7340*/  F2FP.TF32.F32.PACK_B R14, R14 ;  /* 0x0000000eff0e723e */ /* 0x000fe400024050ff */
[----:B------:R-:W-:Y:S05]  /*7350*/  F2FP.TF32.F32.PACK_B R15, R15 ;  /* 0x0000000fff0f723e */ /* 0x000fea00024050ff */
[----:B------:R1:W-:Y:S01]  /*7360*/  STS.128 [R63+0x30], R12 ;  /* 0x0000300c3f007388 */ /* 0x0003e20000000c00 */
[----:B------:R-:W-:Y:S01]  /*7370*/  @!PT LDS RZ, [RZ] ;  /* 0x00000000fffff984 */ /* 0x000fe20000000800 */
[----:B------:R-:W-:Y:S01]  /*7380*/  @!PT LDS RZ, [RZ] ;  /* 0x00000000fffff984 */ /* 0x000fe20000000800 */
[----:B------:R-:W-:Y:S01]  /*7390*/  @!PT LDS RZ, [RZ] ;  /* 0x00000000fffff984 */ /* 0x000fe20000000800 */
[----:B------:R-:W-:Y:S01]  /*73a0*/  @!PT LDS RZ, [RZ] ;  /* 0x00000000fffff984 */ /* 0x000fe20000000800 */
[----:B------:R3:W-:Y:S07]  /*73b0*/  MEMBAR.ALL.CTA ;  /* 0x0000000000007992 */ /* 0x0007ee0000008000 */
[----:B---3--:R-:W3:Y:S02]  /*73c0*/  FENCE.VIEW.ASYNC.S ;  /* 0x00000000000073c6 */ /* 0x008ee40000000000 */
[----:B---3--:R-:W-:Y:S06]  /*73d0*/  BAR.SYNC.DEFER_BLOCKING 0x1, 0x80 ;  /* 0x0042000000007b1d */ /* 0x008fec0000010000 */
[----:B------:R-:W-:Y:S05]  /*73e0*/  @P0 BRA `(.L_x_122) ;  /* 0x00000000003c0947 */ /* 0x000fea0003800000 */
[----:B------:R-:W3:Y:S01]  /*73f0*/  LDCU.64 UR6, c[0x0][0x348] ;  /* 0x00006900ff0677ac */ /* 0x000ee20008000a00 */
[----:B------:R-:W-:Y:S01]  /*7400*/  UIADD3 UR4, UPT, UPT, UR43, 0x200, URZ ;  /* 0x000002002b047890 */ /* 0x000fe2000fffe0ff */
[----:B------:R-:W-:Y:S01]  /*7410*/  UMOV UR51, UR36 ;  /* 0x0000002400337c82 */ /* 0x000fe20008000000 */
[----:B------:R-:W-:Y:S02]  /*7420*/  UIADD3 UR9, UPT, UPT, UR49, 0x40, URZ ;  /* 0x0000004031097890 */ /* 0x000fe4000fffe0ff */
[----:B------:R-:W-:Y:S02]  /*7430*/  UIADD3 UR8, UPT, UPT, UR43, 0x1200, URZ ;  /* 0x000012002b087890 */ /* 0x000fe4000fffe0ff */
[----:B------:R-:W-:Y:S01]  /*7440*/  MOV R60, UR4 ;  /* 0x00000004003c7c02 */ /* 0x000fe20008000f00 */
[----:B------:R-:W-:Y:S01]  /*7450*/  UMOV UR10, UR50 ;  /* 0x00000032000a7c82 */ /* 0x000fe20008000000 */
[----:B------:R-:W-:Y:S02]  /*7460*/  UMOV UR11, UR36 ;  /* 0x00000024000b7c82 */ /* 0x000fe40008000000 */
[----:B------:R-:W-:Y:S01]  /*7470*/  R2UR UR48, R60 ;  /* 0x000000003c3072ca */ /* 0x000fe200000e0000 */
[----:B---3--:R-:W-:Y:S04]  /*7480*/  UIADD3 UR4, UP0, UPT, UR6, 0x680, URZ ;  /* 0x0000068006047890 */ /* 0x008fe8000ff1e0ff */
[----:B------:R-:W-:Y:S09]  /*7490*/  UIADD3.X UR5, UPT, UPT, URZ, UR7, URZ, UP0, !UPT ;  /* 0x00000007ff057290 */ /* 0x000ff200087fe4ff */
[----:B------:R3:W-:Y:S01]  /*74a0*/  UTMASTG.3D [UR48], [UR4] ;  /* 0x00000030040073b5 */ /* 0x0007e20008010000 */
[----:B------:R3:W-:Y:S01]  /*74b0*/  UTMASTG.3D [UR8], [UR4] ;  /* 0x00000008040073b5 */ /* 0x0007e20008010000 */
[----:B------:R0:W-:Y:S01]  /*74c0*/  UTMACMDFLUSH ;  /* 0x00000000000079b7 */ /* 0x0001e20000000000 */
[----:B---3--:R-:W-:Y:S04]  /*74d0*/  DEPBAR.LE SB0, 0x1 ;  /* 0x000080400000791a */ /* 0x008fe80000000000 */
.L_x_122:
[----:B------:R-:W-:Y:S05]  /*74e0*/  BSYNC.RECONVERGENT B0 ;  /* 0x0000000000007941 */ /* 0x000fea0003800200 */
.L_x_121:
[----:B------:R-:W-:Y:S01]  /*74f0*/  BAR.SYNC.DEFER_BLOCKING 0x1, 0x80 ;  /* 0x0042000000007b1d */ /* 0x000fe20000010000 */
[----:B------:R-:W-:Y:S01]  /*7500*/  ISETP.NE.AND P1, PT, R74, RZ, PT ;  /* 0x000000ff4a00720c */ /* 0x000fe20003f25270 */
[----:B------:R-:W-:Y:S01]  /*7510*/  UISETP.NE.AND UP0, UPT, UR52, URZ, UPT ;  /* 0x000000ff3400728c */ /* 0x000fe2000bf05270 */
[----:B------:R-:W-:Y:S11]  /*7520*/  LEA R3, R34, UR43, 0x3 ;  /* 0x0000002b22037c11 */ /* 0x000ff6000f8e18ff */
[----:B------:R-:W-:Y:S01]  /*7530*/  @P1 SHF.L.U32 R2, R66, 0x1f, RZ ;  /* 0x0000001f42021819 */ /* 0x000fe200000006ff */
[----:B------:R-:W-:Y:S06]  /*7540*/  BRA.U !UP0, `(.L_x_123) ;  /* 0x0000000108247547 */ /* 0x000fec000b800000 */
[----:B-1----:R-:W-:Y:S01]  /*7550*/  IMAD.U32 R5, RZ, RZ, UR46 ;  /* 0x0000002eff057e24 */ /* 0x002fe2000f8e00ff */
[----:B------:R-:W-:Y:S01]  /*7560*/  MOV R0, UR47 ;  /* 0x0000002f00007c02 */ /* 0x000fe20008000f00 */
[----:B------:R-:W-:Y:S03]  /*7570*/  UIADD3 UR4, UPT, UPT, UR46, 0x1, URZ ;  /* 0x000000012e047890 */ /* 0x000fe6000fffe0ff */
[----:B------:R-:W-:Y:S01]  /*7580*/  @P1 LEA R5, R5, UR43, 0x3 ;  /* 0x0000002b05051c11 */ /* 0x000fe2000f8e18ff */
[----:B------:R-:W-:Y:S04]  /*7590*/  UISETP.NE.AND UP0, UPT, UR4, 0x4, UPT ;  /* 0x000000040400788c */ /* 0x000fe8000bf05270 */
[----:B------:R-:W-:Y:S01]  /*75a0*/  @P1 VIADD R5, R5, 0x70 ;  /* 0x0000007005051836 */ /* 0x000fe20000000000 */
[----:B------:R-:W-:Y:S04]  /*75b0*/  USEL UR46, UR4, URZ, UP0 ;  /* 0x000000ff042e7287 */ /* 0x000fe80008000000 */
[----:B------:R-:W-:Y:S04]  /*75c0*/  @P1 PRMT R0, R0, 0x654, R5 ;  /* 0x0000065400001816 */ /* 0x000fe80000000005 */
[----:B------:R3:W-:Y:S04]  /*75d0*/  @P1 SYNCS.ARRIVE.TRANS64.RED.A1T0 RZ, [R0+URZ], RZ ;  /* 0x000000ff00ff19a7 */ /* 0x0007e800081004ff */
.L_x_123:
[----:B------:R-:W4:Y:S01]  /*75e0*/  @P1 SYNCS.PHASECHK.TRANS64.TRYWAIT P0, [R3+URZ+0x50], R2 ;  /* 0x00005002030015a7 */ /* 0x000f2200080011ff */
[----:B------:R-:W-:Y:S01]  /*75f0*/  BSSY B1, `(.L_x_124) ;  /* 0x0000016000017945 */ /* 0x000fe20003800000 */
[----:B----4-:R-:W-:Y:S03]  /*7600*/  @P1 SEL R35, RZ, 0x1, !P0 ;  /* 0x00000001ff231807 */ /* 0x010fe60004000000 */
[----:B------:R-:W-:Y:S05]  /*7610*/  @!P1 BRA `(.L_x_125) ;  /* 0x00000000004c9947 */ /* 0x000fea0003800000 */
[----:B------:R-:W-:Y:S01]  /*7620*/  ISETP.NE.AND P0, PT, R35, RZ, PT ;  /* 0x000000ff2300720c */ /* 0x000fe20003f05270 */
[----:B------:R-:W-:Y:S01]  /*7630*/  BSSY B0, `(.L_x_126) ;  /* 0x000000b000007945 */ /* 0x000fe20003800000 */
[----:B------:R-:W-:Y:S11]  /*7640*/  ISETP.NE.AND P1, PT, R76, RZ, PT ;  /* 0x000000ff4c00720c */ /* 0x000ff60003f25270 */
[----:B------:R-:W-:Y:S02]  /*7650*/  @!UPT UIADD3 URZ, UPT, UPT, URZ, URZ, URZ ;  /* 0x000000fffffff290 */ /* 0x000fe4000fffe0ff */
[C---:B-1----:R-:W-:Y:S01]  /*7660*/  @P1 IMAD R6, R34.reuse, 0x2000, R69 ;  /* 0x0000200022061824 */ /* 0x042fe200078e0245 */
[C---:B------:R-:W-:Y:S01]  /*7670*/  @P1 LEA R4, R34.reuse, R67, 0xd ;  /* 0x0000004322041211 */ /* 0x040fe200078e68ff */
[C---:B------:R-:W-:Y:S02]  /*7680*/  @P1 IMAD R5, R34.reuse, 0x2000, R68 ;  /* 0x0000200022051824 */ /* 0x040fe400078e0244 */
[----:B------:R-:W-:Y:S01]  /*7690*/  @P1 IMAD R2, R34, 0x2000, R63 ;  /* 0x0000200022021824 */ /* 0x000fe200078e023f */
[----:B------:R-:W-:Y:S06]  /*76a0*/  @P0 BRA `(.L_x_127) ;  /* 0x00000000000c0947 */ /* 0x000fec0003800000 */
[----:B---3--:R-:W-:Y:S04]  /*76b0*/  SHF.L.U32 R0, R66, 0x1f, RZ ;  /* 0x0000001f42007819 */ /* 0x008fe800000006ff */
[----:B------:R-:W1:Y:S02]  /*76c0*/  SYNCS.PHASECHK.TRANS64.TRYWAIT P0, [R3+URZ+0x50], R0 ;  /* 0x00005000030075a7 */ /* 0x000e6400080011ff */
[----:B-1----:R-:W-:Y:S05]  /*76d0*/  @!P0 BRA `(.L_x_128) ;  /* 0x0000002800dc8947 */ /* 0x002fea0003800000 */
.L_x_127:
[----:B------:R-:W-:Y:S05]  /*76e0*/  BSYNC B0 ;  /* 0x0000000000007941 */ /* 0x000fea0003800000 */
.L_x_126:
[----:B------:R-:W-:Y:S02]  /*76f0*/  ISETP.NE.AND P0, PT, R76, RZ, PT ;  /* 0x000000ff4c00720c */ /* 0x000fe40003f05270 */
[----:B------:R-:W-:Y:S11]  /*7700*/  IADD3 R34, PT, PT, R34, 0x1, RZ ;  /* 0x0000000122227810 */ /* 0x000ff60007ffe0ff */
[----:B------:R4:W1:Y:S04]  /*7710*/  @P0 LDS.128 R48, [R6] ;  /* 0x0000000006300984 */ /* 0x0008680000000c00 */
[----:B------:R4:W1:Y:S04]  /*7720*/  @P0 LDS.128 R44, [R5+0x10] ;  /* 0x00001000052c0984 */ /* 0x0008680000000c00 */
[----:B------:R4:W1:Y:S04]  /*7730*/  @P0 LDS.128 R40, [R4+0x20] ;  /* 0x0000200004280984 */ /* 0x0008680000000c00 */
[----:B------:R4:W1:Y:S02]  /*7740*/  @P0 LDS.128 R36, [R2+0x30] ;  /* 0x0000300002240984 */ /* 0x0008640000000c00 */
.L_x_125:
[----:B------:R-:W-:Y:S05]  /*7750*/  BSYNC B1 ;  /* 0x0000000000017941 */ /* 0x000fea0003800000 */
.L_x_124:
[----:B-1-3--:R-:W-:Y:S05]  /*7760*/  VIADD R0, R25, 0x10 ;  /* 0x0000001019007836 */ /* 0x00afea0000000000 */
[----:B------:R-:W-:Y:S04]  /*7770*/  SHF.R.U32.HI R0, RZ, 0x15, R0 ;  /* 0x00000015ff007819 */ /* 0x000fe80000011600 */
[----:B------:R-:W-:Y:S11]  /*7780*/  LOP3.LUT P0, RZ, R0, 0x3, R57, 0x48, !PT ;  /* 0x0000000300ff7812 */ /* 0x000ff60007804839 */
[----:B------:R-:W-:Y:S02]  /*7790*/  @!UPT UIADD3 URZ, UPT, UPT, URZ, URZ, URZ ;  /* 0x000000fffffff290 */ /* 0x000fe4000fffe0ff */
[----:B------:R-:W-:Y:S05]  /*77a0*/  @!P0 BRA `(.L_x_129) ;  /* 0x0000000000408947 */ /* 0x000fea0003800000 */
[----:B------:R-:W1:Y:S01]  /*77b0*/  LDCU.64 UR8, c[0x4][0x70] ;  /* 0x01000e00ff0877ac */ /* 0x000e620008000a00 */
[----:B------:R-:W-:Y:S01]  /*77c0*/  MOV R3, 0x0 ;  /* 0x0000000000037802 */ /* 0x000fe20000000f00 */
[----:B------:R-:W-:Y:S02]  /*77d0*/  HFMA2 R12, -RZ, RZ, 0, 5.9604644775390625e-08 ;  /* 0x00000001ff0c7431 */ /* 0x000fe400000001ff */
[----:B------:R-:W-:Y:S02]  /*77e0*/  IMAD.MOV.U32 R8, RZ, RZ, 0x192 ;  /* 0x00000192ff087424 */ /* 0x000fe400078e00ff */
[----:B------:R-:W-:Y:S01]  /*77f0*/  IMAD.MOV.U32 R13, RZ, RZ, RZ ;  /* 0x000000ffff0d7224 */ /* 0x000fe200078e00ff */
[----:B------:R-:W3:Y:S01]  /*7800*/  LDCU.64 UR6, c[0x4][0x78] ;  /* 0x01000f00ff0677ac */ /* 0x000ee20008000a00 */
[----:B----4-:R-:W4:Y:S01]  /*7810*/  LDC.64 R2, c[0x4][R3] ;  /* 0x0100000003027b82 */ /* 0x010f220000000a00 */
[----:B------:R-:W5:Y:S01]  /*7820*/  LDCU.64 UR4, c[0x4][0x10] ;  /* 0x01000200ff0477ac */ /* 0x000f620008000a00 */
[----:B-1----:R-:W-:Y:S01]  /*7830*/  MOV R5, UR9 ;  /* 0x0000000900057c02 */ /* 0x002fe20008000f00 */
[----:B------:R-:W-:Y:S01]  /*7840*/  IMAD.U32 R4, RZ, RZ, UR8 ;  /* 0x00000008ff047e24 */ /* 0x000fe2000f8e00ff */
[----:B---3--:R-:W-:Y:S01]  /*7850*/  MOV R7, UR7 ;  /* 0x0000000700077c02 */ /* 0x008fe20008000f00 */
[----:B------:R-:W-:Y:S01]  /*7860*/  IMAD.U32 R6, RZ, RZ, UR6 ;  /* 0x00000006ff067e24 */ /* 0x000fe2000f8e00ff */
[----:B-----5:R-:W-:Y:S01]  /*7870*/  MOV R11, UR5 ;  /* 0x00000005000b7c02 */ /* 0x020fe20008000f00 */
[----:B------:R-:W-:Y:S02]  /*7880*/  IMAD.U32 R10, RZ, RZ, UR4 ;  /* 0x00000004ff0a7e24 */ /* 0x000fe4000f8e00ff */
[----:B------:R-:W-:Y:S07]  /*7890*/  LEPC R20, `(.L_x_129) ;  /* 0x000000001014794e */ /* 0x000fee0000000000 */
[----:B--2-4-:R-:W-:Y:S05]  /*78a0*/  CALL.ABS.NOINC R2 ;  /* 0x0000000002007343 */ /* 0x014fea0003c00000 */
.L_x_129:
[----:B------:R-:W-:Y:S01]  /*78b0*/  ISETP.NE.AND P6, PT, R74, RZ, PT ;  /* 0x000000ff4a00720c */ /* 0x000fe20003fc5270 */
[----:B------:R-:W-:Y:S05]  /*78c0*/  WARPSYNC.ALL ;  /* 0x0000000000007948 */ /* 0x000fea0003800000 */
[----:B------:R-:W-:Y:S01]  /*78d0*/  R2UR UR4, R25 ;  /* 0x00000000190472ca */ /* 0x000fe200000e0000 */
[----:B------:R-:W-:Y:S01]  /*78e0*/  IMAD.U32 R77, RZ, RZ, UR46 ;  /* 0x0000002eff4d7e24 */ /* 0x000fe2000f8e00ff */
[----:B------:R-:W-:Y:S01]  /*78f0*/  LOP3.LUT R20, R48, 0xffffe000, RZ, 0xc0, !PT ;  /* 0xffffe00030147812 */ /* 0x000fe200078ec0ff */
[----:B------:R-:W-:Y:S01]  /*7900*/  BSSY.RECONVERGENT B0, `(.L_x_130) ;  /* 0x0000063000007945 */ /* 0x000fe20003800200 */
[----:B------:R-:W-:Y:S02]  /*7910*/  LOP3.LUT R21, R49, 0xffffe000, RZ, 0xc0, !PT ;  /* 0xffffe00031157812 */ /* 0x000fe400078ec0ff */
[----:B------:R-:W-:Y:S02]  /*7920*/  LOP3.LUT R26, R51, 0xffffe000, RZ, 0xc0, !PT ;  /* 0xffffe000331a7812 */ /* 0x000fe400078ec0ff */
[----:B------:R-:W-:Y:S01]  /*7930*/  @P6 LEA R0, R77, UR43, 0x3 ;  /* 0x0000002b4d006c11 */ /* 0x000fe2000f8e18ff */
[----:B------:R-:W-:Y:S01]  /*7940*/  IMAD.U32 R77, RZ, RZ, UR47 ;  /* 0x0000002fff4d7e24 */ /* 0x000fe2000f8e00ff */
[----:B------:R-:W-:Y:S02]  /*7950*/  LOP3.LUT R33, R44, 0xffffe000, RZ, 0xc0, !PT ;  /* 0xffffe0002c217812 */ /* 0x000fe400078ec0ff */
[----:B------:R-:W-:Y:S01]  /*7960*/  LOP3.LUT R32, R45, 0xffffe000, RZ, 0xc0, !PT ;  /* 0xffffe0002d207812 */ /* 0x000fe200078ec0ff */
[----:B----4-:R-:W1:Y:S01]  /*7970*/  LDTM.x16 R4, tmem[UR4+0x10] ;  /* 0x00001004000479ee */ /* 0x010e620008240000 */
[----:B------:R-:W-:Y:S01]  /*7980*/  ISETP.NE.AND P0, PT, R71, RZ, PT ;  /* 0x000000ff4700720c */ /* 0x000fe20003f05270 */
[----:B------:R-:W-:Y:S05]  /*7990*/  @P6 VIADD R0, R0, 0x70 ;  /* 0x0000007000006836 */ /* 0x000fea0000000000 */
[----:B------:R-:W-:Y:S01]  /*79a0*/  @P6 PRMT R77, R77, 0x654, R0 ;  /* 0x000006544d4d6816 */ /* 0x000fe20000000000 */
[C---:B-1----:R-:W-:Y:S01]  /*79b0*/  FMUL R0, R24.reuse, R4 ;  /* 0x0000000418007220 */ /* 0x042fe20000400000 */
[C---:B------:R-:W-:Y:S01]  /*79c0*/  FMUL R2, R24.reuse, R5 ;  /* 0x0000000518027220 */ /* 0x040fe20000400000 */
[C---:B------:R-:W-:Y:S01]  /*79d0*/  FMUL R3, R24.reuse, R6 ;  /* 0x0000000618037220 */ /* 0x040fe20000400000 */
[----:B------:R-:W-:Y:S01]  /*79e0*/  FMUL R7, R24, R7 ;  /* 0x0000000718077220 */ /* 0x000fe20000400000 */
[C---:B------:R-:W-:Y:S01]  /*79f0*/  FFMA R28, R27.reuse, R20, R0 ;  /* 0x000000141b1c7223 */ /* 0x040fe20000000000 */
[----:B------:R-:W-:Y:S01]  /*7a00*/  LOP3.LUT R20, R50, 0xffffe000, RZ, 0xc0, !PT ;  /* 0xffffe00032147812 */ /* 0x000fe200078ec0ff */
[C---:B------:R-:W-:Y:S01]  /*7a10*/  FFMA R29, R27.reuse, R21, R2 ;  /* 0x000000151b1d7223 */ /* 0x040fe20000000002 */
[----:B------:R-:W-:Y:S01]  /*7a20*/  LOP3.LUT R21, R40, 0xffffe000, RZ, 0xc0, !PT ;  /* 0xffffe00028157812 */ /* 0x000fe200078ec0ff */
[----:B------:R-:W-:Y:S01]  /*7a30*/  FMUL R4, R24, R8 ;  /* 0x0000000818047220 */ /* 0x000fe20000400000 */
[----:B------:R-:W-:Y:S01]  /*7a40*/  F2FP.TF32.F32.PACK_B R28, R28 ;  /* 0x0000001cff1c723e */ /* 0x000fe200024050ff */
[C---:B------:R-:W-:Y:S01]  /*7a50*/  FFMA R30, R27.reuse, R20, R3 ;  /* 0x000000141b1e7223 */ /* 0x040fe20000000003 */
        /* <DEDUP_REMOVED lines=8> */
[----:B------:R-:W-:Y:S01]  /*7ae0*/  F2FP.TF32.F32.PACK_B R31, R31 ;  /* 0x0000001fff1f723e */ /* 0x000fe200024050ff */
[C---:B------:R-:W-:Y:S01]  /*7af0*/  FFMA R4, R27.reuse, R33, R4 ;  /* 0x000000211b047223 */ /* 0x040fe20000000004 */
[C---:B------:R-:W-:Y:S01]  /*7b00*/  FFMA R5, R27.reuse, R32, R5 ;  /* 0x000000201b057223 */ /* 0x040fe20000000005 */
[C---:B------:R-:W-:Y:S01]  /*7b10*/  FFMA R6, R27.reuse, R20, R6 ;  /* 0x000000141b067223 */ /* 0x040fe20000000006 */
[----:B------:R-:W-:Y:S01]  /*7b20*/  FFMA R7, R27, R26, R11 ;  /* 0x0000001a1b077223 */ /* 0x000fe2000000000b */
[----:B------:R1:W-:Y:S01]  /*7b30*/  STS.128 [R69+0x2000], R28 ;  /* 0x0020001c45007388 */ /* 0x0003e20000000c00 */
[----:B------:R-:W-:Y:S01]  /*7b40*/  LOP3.LUT R32, R41, 0xffffe000, RZ, 0xc0, !PT ;  /* 0xffffe00029207812 */ /* 0x000fe200078ec0ff */
[----:B------:R-:W-:Y:S01]  /*7b50*/  FMUL R8, R24, R12 ;  /* 0x0000000c18087220 */ /* 0x000fe20000400000 */
[----:B------:R-:W-:Y:S01]  /*7b60*/  LOP3.LUT R33, R42, 0xffffe000, RZ, 0xc0, !PT ;  /* 0xffffe0002a217812 */ /* 0x000fe200078ec0ff */
[C---:B------:R-:W-:Y:S01]  /*7b70*/  FMUL R9, R24.reuse, R13 ;  /* 0x0000000d18097220 */ /* 0x040fe20000400000 */
[----:B------:R-:W-:Y:S01]  /*7b80*/  LOP3.LUT R20, R43, 0xffffe000, RZ, 0xc0, !PT ;  /* 0xffffe0002b147812 */ /* 0x000fe200078ec0ff */
[C---:B------:R-:W-:Y:S01]  /*7b90*/  FMUL R10, R24.reuse, R14 ;  /* 0x0000000e180a7220 */ /* 0x040fe20000400000 */
        /* <DEDUP_REMOVED lines=30> */
[----:B------:R-:W-:Y:S02]  /*7d80*/  F2FP.TF32.F32.PACK_B R15, R15 ;  /* 0x0000000fff0f723e */ /* 0x000fe400024050ff */
[----:B------:R-:W-:Y:S02]  /*7d90*/  LEA R0, R34, UR43, 0x3 ;  /* 0x0000002b22007c11 */ /* 0x000fe4000f8e18ff */
[----:B------:R-:W-:Y:S01]  /*7da0*/  @P6 SHF.L.U32 R3, R66, 0x1f, RZ ;  /* 0x0000001f42036819 */ /* 0x000fe200000006ff */
        /* <DEDUP_REMOVED lines=10> */
[----:B------:R-:W-:Y:S02]  /*7e50*/  UIADD3 UR13, UPT, UPT, UR49, 0x10, URZ ;  /* 0x00000010310d7890 */ /* 0x000fe4000fffe0ff */
[----:B------:R-:W-:Y:S01]  /*7e60*/  UIADD3 UR12, UPT, UPT, UR43, 0x2200, URZ ;  /* 0x000022002b0c7890 */ /* 0x000fe2000fffe0ff */
[----:B------:R-:W-:Y:S01]  /*7e70*/  UMOV UR14, UR50 ;  /* 0x00000032000e7c82 */ /* 0x000fe20008000000 */
[----:B------:R-:W-:Y:S01]  /*7e80*/  UMOV UR15, UR36 ;  /* 0x00000024000f7c82 */ /* 0x000fe20008000000 */
[----:B------:R-:W-:Y:S02]  /*7e90*/  UIADD3 UR9, UPT, UPT, UR49, 0x50, URZ ;  /* 0x0000005031097890 */ /* 0x000fe4000fffe0ff */
[----:B------:R-:W-:Y:S01]  /*7ea0*/  UIADD3 UR8, UPT, UPT, UR43, 0x3200, URZ ;  /* 0x000032002b087890 */ /* 0x000fe2000fffe0ff */
[----:B------:R-:W-:Y:S01]  /*7eb0*/  UMOV UR10, UR50 ;  /* 0x00000032000a7c82 */ /* 0x000fe20008000000 */
[----:B------:R-:W-:Y:S01]  /*7ec0*/  UMOV UR11, UR36 ;  /* 0x00000024000b7c82 */ /* 0x000fe20008000000 */
[----:B---3--:R-:W-:Y:S04]  /*7ed0*/  UIADD3 UR4, UP0, UPT, UR6, 0x680, URZ ;  /* 0x0000068006047890 */ /* 0x008fe8000ff1e0ff */
[----:B------:R-:W-:Y:S09]  /*7ee0*/  UIADD3.X UR5, UPT, UPT, URZ, UR7, URZ, UP0, !UPT ;  /* 0x00000007ff057290 */ /* 0x000ff200087fe4ff */
[----:B------:R3:W-:Y:S01]  /*7ef0*/  UTMASTG.3D [UR12], [UR4] ;  /* 0x0000000c040073b5 */ /* 0x0007e20008010000 */
[----:B------:R3:W-:Y:S01]  /*7f00*/  UTMASTG.3D [UR8], [UR4] ;  /* 0x00000008040073b5 */ /* 0x0007e20008010000 */
[----:B------:R0:W-:Y:S01]  /*7f10*/  UTMACMDFLUSH ;  /* 0x00000000000079b7 */ /* 0x0001e20000000000 */
[----:B---3--:R-:W-:Y:S04]  /*7f20*/  DEPBAR.LE SB0, 0x1 ;  /* 0x000080400000791a */ /* 0x008fe80000000000 */
.L_x_131:
[----:B------:R-:W-:Y:S05]  /*7f30*/  BSYNC.RECONVERGENT B0 ;  /* 0x0000000000007941 */ /* 0x000fea0003800200 */
.L_x_130:
[----:B------:R-:W-:Y:S01]  /*7f40*/  BAR.SYNC.DEFER_BLOCKING 0x1, 0x80 ;  /* 0x0042000000007b1d */ /* 0x000fe20000010000 */
[----:B------:R-:W-:Y:S04]  /*7f50*/  UIADD3 UR4, UPT, UPT, UR46, 0x1, URZ ;  /* 0x000000012e047890 */ /* 0x000fe8000fffe0ff */
[----:B------:R-:W-:Y:S04]  /*7f60*/  UISETP.NE.AND UP0, UPT, UR4, 0x4, UPT ;  /* 0x000000040400788c */ /* 0x000fe8000bf05270 */
[----:B------:R-:W-:Y:S01]  /*7f70*/  USEL UR44, UR4, URZ, UP0 ;  /* 0x000000ff042c7287 */ /* 0x000fe20008000000 */
[----:B------:R3:W-:Y:S01]  /*7f80*/  @P6 SYNCS.ARRIVE.TRANS64.RED.A1T0 RZ, [R77+URZ], RZ ;  /* 0x000000ff4dff69a7 */ /* 0x0007e200081004ff */
[----:B------:R-:W-:Y:S01]  /*7f90*/  BSSY B1, `(.L_x_132) ;  /* 0x0000017000017945 */ /* 0x000fe20003800000 */
[----:B------:R-:W4:Y:S02]  /*7fa0*/  @P6 SYNCS.PHASECHK.TRANS64.TRYWAIT P0, [R0+URZ+0x50], R3 ;  /* 0x00005003000065a7 */ /* 0x000f2400080011ff */
[----:B----4-:R-:W-:Y:S01]  /*7fb0*/  @P6 SEL R35, RZ, 0x1, !P0 ;  /* 0x00000001ff236807 */ /* 0x010fe20004000000 */
[----:B---3--:R-:W-:Y:S06]  /*7fc0*/  @!P6 BRA `(.L_x_133) ;  /* 0x00000000004ce947 */ /* 0x008fec0003800000 */
        /* <DEDUP_REMOVED lines=9> */
[----:B------:R-:W-:Y:S04]  /*8060*/  SHF.L.U32 R7, R66, 0x1f, RZ ;  /* 0x0000001f42077819 */ /* 0x000fe800000006ff */
[----:B------:R-:W1:Y:S02]  /*8070*/  SYNCS.PHASECHK.TRANS64.TRYWAIT P0, [R0+URZ+0x50], R7 ;  /* 0x00005007000075a7 */ /* 0x000e6400080011ff */
[----:B-1----:R-:W-:Y:S05]  /*8080*/  @!P0 BRA `(.L_x_136) ;  /* 0x0000002000848947 */ /* 0x002fea0003800000 */
.L_x_135:
[----:B------:R-:W-:Y:S05]  /*8090*/  BSYNC B0 ;  /* 0x0000000000007941 */ /* 0x000fea0003800000 */
.L_x_134:
[----:B------:R-:W-:Y:S02]  /*80a0*/  ISETP.NE.AND P0, PT, R76, RZ, PT ;  /* 0x000000ff4c00720c */ /* 0x000fe40003f05270 */
[----:B------:R-:W-:Y:S11]  /*80b0*/  IADD3 R34, PT, PT, R34, 0x1, RZ ;  /* 0x0000000122227810 */ /* 0x000ff60007ffe0ff */
[----:B------:R3:W4:Y:S04]  /*80c0*/  @P0 LDS.128 R48, [R5] ;  /* 0x0000000005300984 */ /* 0x0007280000000c00 */
[----:B------:R3:W1:Y:S04]  /*80d0*/  @P0 LDS.128 R44, [R4+0x10] ;  /* 0x00001000042c0984 */ /* 0x0006680000000c00 */
[----:B------:R3:W1:Y:S04]  /*80e0*/  @P0 LDS.128 R40, [R3+0x20] ;  /* 0x0000200003280984 */ /* 0x0006680000000c00 */
[----:B------:R3:W1:Y:S02]  /*80f0*/  @P0 LDS.128 R36, [R2+0x30] ;  /* 0x0000300002240984 */ /* 0x0006640000000c00 */
.L_x_133:
[----:B------:R-:W-:Y:S05]  /*8100*/  BSYNC B1 ;  /* 0x0000000000017941 */ /* 0x000fea0003800000 */
.L_x_132:
[----:B-1----:R-:W-:Y:S05]  /*8110*/  VIADD R0, R25, 0x20 ;  /* 0x0000002019007836 */ /* 0x002fea0000000000 */
[----:B------:R-:W-:Y:S04]  /*8120*/  SHF.R.U32.HI R0, RZ, 0x15, R0 ;  /* 0x00000015ff007819 */ /* 0x000fe80000011600 */
[----:B------:R-:W-:Y:S11]  /*8130*/  LOP3.LUT P0, RZ, R0, 0x3, R57, 0x48, !PT ;  /* 0x0000000300ff7812 */ /* 0x000ff60007804839 */
[----:B------:R-:W-:Y:S02]  /*8140*/  @!UPT UIADD3 URZ, UPT, UPT, URZ, URZ, URZ ;  /* 0x000000fffffff290 */ /* 0x000fe4000fffe0ff */
[----:B------:R-:W-:Y:S05]  /*8150*/  @!P0 BRA `(.L_x_137) ;  /* 0x0000000000408947 */ /* 0x000fea0003800000 */
[----:B------:R-:W1:Y:S01]  /*8160*/  LDCU.64 UR8, c[0x4][0x70] ;  /* 0x01000e00ff0877ac */ /* 0x000e620008000a00 */
[----:B---3--:R-:W-:Y:S01]  /*8170*/  MOV R3, 0x0 ;  /* 0x0000000000037802 */ /* 0x008fe20000000f00 */
[----:B------:R-:W-:Y:S02]  /*8180*/  HFMA2 R12, -RZ, RZ, 0, 5.9604644775390625e-08 ;  /* 0x00000001ff0c7431 */ /* 0x000fe400000001ff */
[----:B------:R-:W-:Y:S02]  /*8190*/  IMAD.MOV.U32 R8, RZ, RZ, 0x192 ;  /* 0x00000192ff087424 */ /* 0x000fe400078e00ff */
[----:B------:R-:W-:Y:S01]  /*81a0*/  IMAD.MOV.U32 R13, RZ, RZ, RZ ;  /* 0x000000ffff0d7224 */ /* 0x000fe200078e00ff */
[----:B------:R-:W3:Y:S01]  /*81b0*/  LDCU.64 UR6, c[0x4][0x78] ;  /* 0x01000f00ff0677ac */ /* 0x000ee20008000a00 */
[----:B------:R-:W2:Y:S01]  /*81c0*/  LDC.64 R2, c[0x4][R3] ;  /* 0x0100000003027b82 */ /* 0x000ea20000000a00 */
        /* <DEDUP_REMOVED lines=9> */
.L_x_137:
[----:B------:R-:W-:Y:S01]  /*8260*/  ISETP.NE.AND P6, PT, R74, RZ, PT ;  /* 0x000000ff4a00720c */ /* 0x000fe20003fc5270 */
[----:B------:R-:W-:Y:S05]  /*8270*/  WARPSYNC.ALL ;  /* 0x0000000000007948 */ /* 0x000fea0003800000 */
[----:B------:R-:W-:Y:S01]  /*8280*/  R2UR UR4, R25 ;  /* 0x00000000190472ca */ /* 0x000fe200000e0000 */
[----:B------:R-:W-:Y:S01]  /*8290*/  IMAD.U32 R77, RZ, RZ, UR44 ;  /* 0x0000002cff4d7e24 */ /* 0x000fe2000f8e00ff */
[----:B----4-:R-:W-:Y:S01]  /*82a0*/  LOP3.LUT R20, R48, 0xffffe000, RZ, 0xc0, !PT ;  /* 0xffffe00030147812 */ /* 0x010fe200078ec0ff */
[----:B------:R-:W-:Y:S01]  /*82b0*/  BSSY.RECONVERGENT B0, `(.L_x_138) ;  /* 0x0000063000007945 */ /* 0x000fe20003800200 */
[----:B------:R-:W-:Y:S02]  /*82c0*/  LOP3.LUT R21, R49, 0xffffe000, RZ, 0xc0, !PT ;  /* 0xffffe00031157812 */ /* 0x000fe400078ec0ff */
[----:B------:R-:W-:Y:S02]  /*82d0*/  LOP3.LUT R26, R51, 0xffffe000, RZ, 0xc0, !PT ;  /* 0xffffe000331a7812 */ /* 0x000fe400078ec0ff */
[----:B------:R-:W-:Y:S01]  /*82e0*/  @P6 LEA R0, R77, UR43, 0x3 ;  /* 0x0000002b4d006c11 */ /* 0x000fe2000f8e18ff */
[----:B------:R-:W-:Y:S01]  /*82f0*/  IMAD.U32 R77, RZ, RZ, UR47 ;  /* 0x0000002fff4d7e24 */ /* 0x000fe2000f8e00ff */
[----:B------:R-:W-:Y:S02]  /*8300*/  LOP3.LUT R33, R44, 0xffffe000, RZ, 0xc0, !PT ;  /* 0xffffe0002c217812 */ /* 0x000fe400078ec0ff */
[----:B------:R-:W-:Y:S01]  /*8310*/  LOP3.LUT R32, R45, 0xffffe000, RZ, 0xc0, !PT ;  /* 0xffffe0002d207812 */ /* 0x000fe200078ec0ff */
[----:B---3--:R-:W1:Y:S01]  /*8320*/  LDTM.x16 R4, tmem[UR4+0x20] ;  /* 0x00002004000479ee */ /* 0x008e620008240000 */
        /* <DEDUP_REMOVED lines=91> */
.L_x_139:
[----:B------:R-:W-:Y:S05]  /*88e0*/  BSYNC.RECONVERGENT B0 ;  /* 0x0000000000007941 */ /* 0x000fea0003800200 */
.L_x_138:
        /* <DEDUP_REMOVED lines=21> */
.L_x_143:
[----:B------:R-:W-:Y:S05]  /*8a40*/  BSYNC B0 ;  /* 0x0000000000007941 */ /* 0x000fea0003800000 */
.L_x_142:
[----:B------:R-:W-:Y:S11]  /*8a50*/  ISETP.NE.AND P0, PT, R76, RZ, PT ;  /* 0x000000ff4c00720c */ /* 0x000ff60003f05270 */
[----:B------:R-:W-:Y:S02]  /*8a60*/  @!UPT UIADD3 URZ, UPT, UPT, URZ, URZ, URZ ;  /* 0x000000fffffff290 */ /* 0x000fe4000fffe0ff */
[----:B------:R3:W4:Y:S04]  /*8a70*/  @P0 LDS.128 R48, [R4] ;  /* 0x0000000004300984 */ /* 0x0007280000000c00 */
[----:B------:R3:W1:Y:S04]  /*8a80*/  @P0 LDS.128 R44, [R3+0x10] ;  /* 0x00001000032c0984 */ /* 0x0006680000000c00 */
[----:B------:R3:W1:Y:S04]  /*8a90*/  @P0 LDS.128 R40, [R2+0x20] ;  /* 0x0000200002280984 */ /* 0x0006680000000c00 */
[----:B------:R3:W1:Y:S02]  /*8aa0*/  @P0 LDS.128 R36, [R34+0x30] ;  /* 0x0000300022240984 */ /* 0x0006640000000c00 */
.L_x_141:
[----:B------:R-:W-:Y:S05]  /*8ab0*/  BSYNC B1 ;  /* 0x0000000000017941 */ /* 0x000fea0003800000 */
.L_x_140:
        /* <DEDUP_REMOVED lines=21> */
.L_x_145:
[----:B------:R-:W-:Y:S01]  /*8c10*/  ISETP.NE.AND P0, PT, R71, RZ, PT ;  /* 0x000000ff4700720c */ /* 0x000fe20003f05270 */
[----:B------:R-:W-:Y:S05]  /*8c20*/  WARPSYNC.ALL ;  /* 0x0000000000007948 */ /* 0x000fea0003800000 */
[----:B------:R-:W-:Y:S01]  /*8c30*/  R2UR UR4, R25 ;  /* 0x00000000190472ca */ /* 0x000fe200000e0000 */
[----:B------:R-:W-:Y:S01]  /*8c40*/  VIADD R75, R75, 0xe0 ;  /* 0x000000e04b4b7836 */ /* 0x000fe20000000000 */
[----:B----4-:R-:W-:Y:S01]  /*8c50*/  LOP3.LUT R0, R48, 0xffffe000, RZ, 0xc0, !PT ;  /* 0xffffe00030007812 */ /* 0x010fe200078ec0ff */
[----:B------:R-:W-:Y:S01]  /*8c60*/  BSSY.RECONVERGENT B0, `(.L_x_146) ;  /* 0x000005f000007945 */ /* 0x000fe20003800200 */
[----:B---3--:R-:W-:Y:S02]  /*8c70*/  LOP3.LUT R2, R49, 0xffffe000, RZ, 0xc0, !PT ;  /* 0xffffe00031027812 */ /* 0x008fe400078ec0ff */
[----:B------:R-:W-:Y:S02]  /*8c80*/  LOP3.LUT R3, R50, 0xffffe000, RZ, 0xc0, !PT ;  /* 0xffffe00032037812 */ /* 0x000fe400078ec0ff */
[----:B------:R-:W-:Y:S02]  /*8c90*/  LOP3.LUT R20, R51, 0xffffe000, RZ, 0xc0, !PT ;  /* 0xffffe00033147812 */ /* 0x000fe400078ec0ff */
[----:B------:R-:W-:Y:S02]  /*8ca0*/  LOP3.LUT R21, R44, 0xffffe000, RZ, 0xc0, !PT ;  /* 0xffffe0002c157812 */ /* 0x000fe400078ec0ff */
[----:B------:R-:W-:Y:S01]  /*8cb0*/  LOP3.LUT R26, R45, 0xffffe000, RZ, 0xc0, !PT ;  /* 0xffffe0002d1a7812 */ /* 0x000fe200078ec0ff */
[----:B------:R-:W1:Y:S01]  /*8cc0*/  LDTM.x16 R4, tmem[UR4+0x30] ;  /* 0x00003004000479ee */ /* 0x000e620008240000 */
[----:B------:R-:W-:Y:S01]  /*8cd0*/  LOP3.LUT R29, R46, 0xffffe000, RZ, 0xc0, !PT ;  /* 0xffffe0002e1d7812 */ /* 0x000fe200078ec0ff */
[----:B------:R-:W-:Y:S01]  /*8ce0*/  NOP ;  /* 0x0000000000007918 */ /* 0x000fe20000000000 */
[----:B------:R-:W-:Y:S02]  /*8cf0*/  LOP3.LUT R28, R47, 0xffffe000, RZ, 0xc0, !PT ;  /* 0xffffe0002f1c7812 */ /* 0x000fe400078ec0ff */
[----:B------:R-:W-:Y:S02]  /*8d00*/  LOP3.LUT R75, R75, 0xfefffff8, RZ, 0xc0, !PT ;  /* 0xfefffff84b4b7812 */ /* 0x000fe400078ec0ff */
[----:B------:R-:W-:Y:S02]  /*8d10*/  LOP3.LUT R31, R40, 0xffffe000, RZ, 0xc0, !PT ;  /* 0xffffe000281f7812 */ /* 0x000fe400078ec0ff */
[----:B------:R-:W-:Y:S01]  /*8d20*/  LOP3.LUT R30, R41, 0xffffe000, RZ, 0xc0, !PT ;  /* 0xffffe000291e7812 */ /* 0x000fe200078ec0ff */
[----:B-1----:R1:W-:Y:S01]  /*8d30*/  SYNCS.ARRIVE.TRANS64.RED.A1T0 RZ, [R75+URZ], RZ ;  /* 0x000000ff4bff79a7 */ /* 0x0023e200081004ff */
[----:B------:R-:W-:Y:S02]  /*8d40*/  LOP3.LUT R33, R42, 0xffffe000, RZ, 0xc0, !PT ;  /* 0xffffe0002a217812 */ /* 0x000fe400078ec0ff */
[----:B------:R-:W-:Y:S02]  /*8d50*/  LOP3.LUT R32, R43, 0xffffe000, RZ, 0xc0, !PT ;  /* 0xffffe0002b207812 */ /* 0x000fe400078ec0ff */
[----:B------:R-:W-:Y:S02]  /*8d60*/  LOP3.LUT R35, R36, 0xffffe000, RZ, 0xc0, !PT ;  /* 0xffffe00024237812 */ /* 0x000fe400078ec0ff */
[----:B------:R-:W-:Y:S02]  /*8d70*/  LOP3.LUT R34, R37, 0xffffe000, RZ, 0xc0, !PT ;  /* 0xffffe00025227812 */ /* 0x000fe400078ec0ff */
[----:B------:R-:W-:Y:S02]  /*8d80*/  LOP3.LUT R37, R38, 0xffffe000, RZ, 0xc0, !PT ;  /* 0xffffe00026257812 */ /* 0x000fe400078ec0ff */
[----:B------:R-:W-:Y:S01]  /*8d90*/  LOP3.LUT R36, R39, 0xffffe000, RZ, 0xc0, !PT ;  /* 0xffffe00027247812 */ /* 0x000fe200078ec0ff */
[C---:B------:R-:W-:Y:S01]  /*8da0*/  FMUL R4, R24.reuse, R4 ;  /* 0x0000000418047220 */ /* 0x040fe20000400000 */
[C---:B------:R-:W-:Y:S01]  /*8db0*/  FMUL R5, R24.reuse, R5 ;  /* 0x0000000518057220 */ /* 0x040fe20000400000 */
[C---:B------:R-:W-:Y:S01]  /*8dc0*/  FMUL R6, R24.reuse, R6 ;  /* 0x0000000618067220 */ /* 0x040fe20000400000 */
[C---:B------:R-:W-:Y:S01]  /*8dd0*/  FMUL R7, R24.reuse, R7 ;  /* 0x0000000718077220 */ /* 0x040fe20000400000 */
[C---:B------:R-:W-:Y:S01]  /*8de0*/  FFMA R4, R27.reuse, R0, R4 ;  /* 0x000000001b047223 */ /* 0x040fe20000000004 */
[C---:B------:R-:W-:Y:S01]  /*8df0*/  FFMA R5, R27.reuse, R2, R5 ;  /* 0x000000021b057223 */ /* 0x040fe20000000005 */
[C---:B------:R-:W-:Y:S01]  /*8e00*/  FFMA R6, R27.reuse, R3, R6 ;  /* 0x000000031b067223 */ /* 0x040fe20000000006 */
[C---:B------:R-:W-:Y:S01]  /*8e10*/  FFMA R7, R27.reuse, R20, R7 ;  /* 0x000000141b077223 */ /* 0x040fe20000000007 */
[C---:B------:R-:W-:Y:S01]  /*8e20*/  FMUL R8, R24.reuse, R8 ;  /* 0x0000000818087220 */ /* 0x040fe20000400000 */
[C---:B------:R-:W-:Y:S01]  /*8e30*/  FMUL R9, R24.reuse, R9 ;  /* 0x0000000918097220 */ /* 0x040fe20000400000 */
[C---:B------:R-:W-:Y:S01]  /*8e40*/  FMUL R10, R24.reuse, R10 ;  /* 0x0000000a180a7220 */ /* 0x040fe20000400000 */
[C---:B------:R-:W-:Y:S01]  /*8e50*/  FMUL R11, R24.reuse, R11 ;  /* 0x0000000b180b7220 */ /* 0x040fe20000400000 */
[----:B------:R-:W-:Y:S01]  /*8e60*/  F2FP.TF32.F32.PACK_B R4, R4 ;  /* 0x00000004ff04723e */ /* 0x000fe200024050ff */
[C---:B------:R-:W-:Y:S01]  /*8e70*/  FFMA R8, R27.reuse, R21, R8 ;  /* 0x000000151b087223 */ /* 0x040fe20000000008 */
[----:B------:R-:W-:Y:S01]  /*8e80*/  F2FP.TF32.F32.PACK_B R5, R5 ;  /* 0x00000005ff05723e */ /* 0x000fe200024050ff */
[C---:B------:R-:W-:Y:S01]  /*8e90*/  FFMA R9, R27.reuse, R26, R9 ;  /* 0x0000001a1b097223 */ /* 0x040fe20000000009 */
[----:B------:R-:W-:Y:S01]  /*8ea0*/  F2FP.TF32.F32.PACK_B R6, R6 ;  /* 0x00000006ff06723e */ /* 0x000fe200024050ff */
[C---:B------:R-:W-:Y:S01]  /*8eb0*/  FFMA R10, R27.reuse, R29, R10 ;  /* 0x0000001d1b0a7223 */ /* 0x040fe2000000000a */
[----:B------:R-:W-:Y:S01]  /*8ec0*/  F2FP.TF32.F32.PACK_B R7, R7 ;  /* 0x00000007ff07723e */ /* 0x000fe200024050ff */
[C---:B------:R-:W-:Y:S01]  /*8ed0*/  FFMA R11, R27.reuse, R28, R11 ;  /* 0x0000001c1b0b7223 */ /* 0x040fe2000000000b */
[C---:B------:R-:W-:Y:S01]  /*8ee0*/  FMUL R12, R24.reuse, R12 ;  /* 0x0000000c180c7220 */ /* 0x040fe20000400000 */
[----:B------:R-:W-:Y:S01]  /*8ef0*/  F2FP.TF32.F32.PACK_B R8, R8 ;  /* 0x00000008ff08723e */ /* 0x000fe200024050ff */
[C---:B------:R-:W-:Y:S01]  /*8f00*/  FMUL R13, R24.reuse, R13 ;  /* 0x0000000d180d7220 */ /* 0x040fe20000400000 */
[----:B------:R1:W-:Y:S01]  /*8f10*/  STS.128 [R69+0x6000], R4 ;  /* 0x0060000445007388 */ /* 0x0003e20000000c00 */
        /* <DEDUP_REMOVED lines=8> */
[C---:B------:R-:W-:Y:S01]  /*8fa0*/  FFMA R15, R27.reuse, R32, R15 ;  /* 0x000000201b0f7223 */ /* 0x040fe2000000000f */
[C---:B------:R-:W-:Y:S01]  /*8fb0*/  FMUL R16, R24.reuse, R16 ;  /* 0x0000001018107220 */ /* 0x040fe20000400000 */
[----:B------:R-:W-:Y:S01]  /*8fc0*/  F2FP.TF32.F32.PACK_B R12, R12 ;  /* 0x0000000cff0c723e */ /* 0x000fe200024050ff */
[----:B------:R1:W-:Y:S01]  /*8fd0*/  STS.128 [R68+0x6010], R8 ;  /* 0x0060100844007388 */ /* 0x0003e20000000c00 */
[C---:B------:R-:W-:Y:S01]  /*8fe0*/  FMUL R17, R24.reuse, R17 ;  /* 0x0000001118117220 */ /* 0x040fe20000400000 */
        /* <DEDUP_REMOVED lines=8> */
[----:B------:R-:W-:Y:S01]  /*9070*/  FFMA R19, R27, R36, R19 ;  /* 0x000000241b137223 */ /* 0x000fe20000000013 */
[----:B------:R-:W-:Y:S02]  /*9080*/  F2FP.TF32.F32.PACK_B R16, R16 ;  /* 0x00000010ff10723e */ /* 0x000fe400024050ff */
[----:B------:R1:W-:Y:S01]  /*9090*/  STS.128 [R67+0x6020], R12 ;  /* 0x0060200c43007388 */ /* 0x0003e20000000c00 */
[----:B------:R-:W-:Y:S02]  /*90a0*/  F2FP.TF32.F32.PACK_B R17, R17 ;  /* 0x00000011ff11723e */ /* 0x000fe400024050ff */
        /* <DEDUP_REMOVED lines=26> */
.L_x_147:
[----:B------:R-:W-:Y:S05]  /*9250*/  BSYNC.RECONVERGENT B0 ;  /* 0x0000000000007941 */ /* 0x000fea0003800200 */
.L_x_146:
[----:B------:R-:W-:Y:S01]  /*9260*/  BAR.SYNC.DEFER_BLOCKING 0x1, 0x80 ;  /* 0x0042000000007b1d */ /* 0x000fe20000010000 */
[----:B------:R-:W-:Y:S01]  /*9270*/  UISETP.NE.AND UP0, UPT, UR52, -0x4, UPT ;  /* 0xfffffffc3400788c */ /* 0x000fe2000bf05270 */
[----:B------:R-:W-:Y:S08]  /*9280*/  IADD3 R0, PT, PT, R22, 0x1, RZ ;  /* 0x0000000116007810 */ /* 0x000ff00007ffe0ff */
[----:B------:R-:W-:Y:S05]  /*9290*/  BRA.U !UP0, `(.L_x_148) ;  /* 0x0000000108287547 */ /* 0x000fea000b800000 */
[----:B------:R-:W-:Y:S01]  /*92a0*/  ISETP.NE.AND P0, PT, R74, RZ, PT ;  /* 0x000000ff4a00720c */ /* 0x000fe20003f05270 */
[----:B------:R-:W-:Y:S01]  /*92b0*/  IMAD.U32 R3, RZ, RZ, UR46 ;  /* 0x0000002eff037e24 */ /* 0x000fe2000f8e00ff */
[----:B------:R-:W-:Y:S01]  /*92c0*/  UIADD3 UR4, UPT, UPT, UR46, 0x1, URZ ;  /* 0x000000012e047890 */ /* 0x000fe2000fffe0ff */
[----:B------:R-:W-:Y:S03]  /*92d0*/  IMAD.U32 R2, RZ, RZ, UR47 ;  /* 0x0000002fff027e24 */ /* 0x000fe6000f8e00ff */
[----:B------:R-:W-:Y:S04]  /*92e0*/  UISETP.NE.AND UP0, UPT, UR4, 0x4, UPT ;  /* 0x000000040400788c */ /* 0x000fe8000bf05270 */
[----:B------:R-:W-:Y:S03]  /*92f0*/  USEL UR46, UR4, URZ, UP0 ;  /* 0x000000ff042e7287 */ /* 0x000fe60008000000 */
[----:B------:R-:W-:Y:S05]  /*9300*/  @P0 LEA R3, R3, UR43, 0x3 ;  /* 0x0000002b03030c11 */ /* 0x000fea000f8e18ff */
[----:B------:R-:W-:Y:S05]  /*9310*/  @P0 VIADD R3, R3, 0x70 ;  /* 0x0000007003030836 */ /* 0x000fea0000000000 */
[----:B------:R-:W-:Y:S04]  /*9320*/  @P0 PRMT R2, R2, 0x654, R3 ;  /* 0x0000065402020816 */ /* 0x000fe80000000003 */
[----:B------:R3:W-:Y:S03]  /*9330*/  @P0 SYNCS.ARRIVE.TRANS64.RED.A1T0 RZ, [R2+URZ], RZ ;  /* 0x000000ff02ff09a7 */ /* 0x0007e600081004ff */
.L_x_148:
[----:B------:R-:W-:Y:S01]  /*9340*/  R2UR UR4, R58 ;  /* 0x000000003a0472ca */ /* 0x000fe200000e0000 */
[----:B------:R-:W-:Y:S01]  /*9350*/  UISETP.NE.AND UP0, UPT, UR62, URZ, UPT ;  /* 0x000000ff3e00728c */ /* 0x000fe2000bf05270 */
[----:B------:R-:W-:Y:S01]  /*9360*/  ISETP.NE.AND P0, PT, R62, 0x2, PT ;  /* 0x000000023e00780c */ /* 0x000fe20003f05270 */
[----:B------:R-:W-:Y:S01]  /*9370*/  UIADD3 UR24, UPT, UPT, UR37, UR63, URZ ;  /* 0x0000003f25187290 */ /* 0x000fe2000fffe0ff */
[----:B------:R-:W-:Y:S01]  /*9380*/  ISETP.NE.AND P1, PT, R0, 0x4, PT ;  /* 0x000000040000780c */ /* 0x000fe20003f25270 */
[----:B------:R-:W-:Y:S01]  /*9390*/  UIADD3 UR52, UPT, UPT, UR52, 0x4, URZ ;  /* 0x0000000434347890 */ /* 0x000fe2000fffe0ff */
[----:B------:R-:W-:Y:S01]  /*93a0*/  SEL R3, RZ, 0x1, P0 ;  /* 0x00000001ff037807 */ /* 0x000fe20000000000 */
[----:B------:R-:W-:Y:S01]  /*93b0*/  UMOV UR36, UR61 ;  /* 0x0000003d00247c82 */ /* 0x000fe20008000000 */
[----:B---3--:R-:W-:Y:S02]  /*93c0*/  SEL R2, RZ, 0x1, P1 ;  /* 0x00000001ff027807 */ /* 0x008fe40000800000 */
[----:B------:R-:W-:Y:S02]  /*93d0*/  LOP3.LUT R64, R64, R3, RZ, 0x3c, !PT ;  /* 0x0000000340407212 */ /* 0x000fe400078e3cff */
[----:B------:R-:W-:Y:S01]  /*93e0*/  LOP3.LUT R65, R65, R2, RZ, 0x3c, !PT ;  /* 0x0000000241417212 */ /* 0x000fe200078e3cff */
[----:B------:R-:W-:Y:S01]  /*93f0*/  UIADD3 UR20, UPT, UPT, UR38, UR4, URZ ;  /* 0x0000000426147290 */ /* 0x000fe2000fffe0ff */
[----:B------:R-:W-:Y:S02]  /*9400*/  SEL R62, R62, RZ, P0 ;  /* 0x000000ff3e3e7207 */ /* 0x000fe40000000000 */
[----:B------:R-:W-:Y:S01]  /*9410*/  SEL R22, R0, RZ, P1 ;  /* 0x000000ff00167207 */ /* 0x000fe20000800000 */
[----:B------:R-:W-:Y:S08]  /*9420*/  BRA.U UP0, `(.L_x_149) ;  /* 0xffffffc900907547 */ /* 0x000ff0000b83ffff */
[----:B------:R-:W-:-:S13]  /*9430*/  R2UR UR4, R59 ;  /* 0x000000003b0472ca */ /* 0x000fda00000e0000 */
[----:B------:R-:W-:-:S09]  /*9440*/  UISETP.NE.AND UP0, UPT, UR4, URZ, UPT ;  /* 0x000000ff0400728c */ /* 0x000fd2000bf05270 */
[----:B------:R-:W-:Y:S05]  /*9450*/  BRA.U !UP0, `(.L_x_150) ;  /* 0x0000000108487547 */ /* 0x000fea000b800000 */
[----:B------:R-:W3:Y:S02]  /*9460*/  LDCU.64 UR4, c[0x0][0x890] ;  /* 0x00011200ff0477ac */ /* 0x000ee40008000a00 */
[----:B---3--:R-:W-:-:S04]  /*9470*/  UISETP.NE.U32.AND UP0, UPT, UR4, URZ, UPT ;  /* 0x000000ff0400728c */ /* 0x008fc8000bf05070 */
[----:B------:R-:W-:-:S09]  /*9480*/  UISETP.NE.AND.EX UP0, UPT, UR5, URZ, UPT, UP0 ;  /* 0x000000ff0500728c */ /* 0x000fd2000bf05300 */
[----:B------:R-:W-:Y:S05]  /*9490*/  BRA.U UP0, `(.L_x_151) ;  /* 0x00000001000c7547 */ /* 0x000fea000b800000 */
[----:B------:R-:W-:-:S13]  /*94a0*/  FSETP.NEU.AND P0, PT, R27, RZ, PT ;  /* 0x000000ff1b00720b */ /* 0x000fda0003f0d000 */
[----:B------:R-:W-:Y:S05]  /*94b0*/  @!P0 EXIT ;  /* 0x000000000000894d */ /* 0x000fea0003800000 */
[----:B------:R-:W-:Y:S05]  /*94c0*/  BRA `(.L_x_150) ;  /* 0x00000000002c7947 */ /* 0x000fea0003800000 */
.L_x_151:
[----:B------:R-:W-:Y:S01]  /*94d0*/  ISETP.NE.AND P0, PT, R61, RZ, PT ;  /* 0x000000ff3d00720c */ /* 0x000fe20003f05270 */
[----:B------:R-:W-:-:S12]  /*94e0*/  BSSY.RECONVERGENT B0, `(.L_x_150) ;  /* 0x0000009000007945 */ /* 0x000fd80003800200 */
[----:B------:R-:W-:Y:S05]  /*94f0*/  @P0 BRA `(.L_x_152) ;  /* 0x0000000000140947 */ /* 0x000fea0003800000 */
[----:B------:R-:W3:Y:S02]  /*9500*/  LDCU.64 UR4, c[0x0][0x888] ;  /* 0x00011100ff0477ac */ /* 0x000ee40008000a00 */
[----:B---3--:R-:W-:-:S04]  /*9510*/  ISETP.NE.U32.AND P0, PT, RZ, UR4, PT ;  /* 0x00000004ff007c0c */ /* 0x008fc8000bf05070 */
[----:B------:R-:W-:-:S13]  /*9520*/  ISETP.NE.AND.EX P0, PT, RZ, UR5, PT, P0 ;  /* 0x00000005ff007c0c */ /* 0x000fda000bf05300 */
[----:B------:R-:W-:Y:S05]  /*9530*/  @!P0 EXIT ;  /* 0x000000000000894d */ /* 0x000fea0003800000 */
[----:B------:R-:W-:Y:S05]  /*9540*/  BRA `(.L_x_153) ;  /* 0x0000000000087947 */ /* 0x000fea0003800000 */
.L_x_152:
[----:B------:R-:W-:-:S13]  /*9550*/  FSETP.NEU.AND P0, PT, R27, RZ, PT ;  /* 0x000000ff1b00720b */ /* 0x000fda0003f0d000 */
[----:B------:R-:W-:Y:S05]  /*9560*/  @!P0 EXIT ;  /* 0x000000000000894d */ /* 0x000fea0003800000 */
.L_x_153:
[----:B------:R-:W-:Y:S05]  /*9570*/  BSYNC.RECONVERGENT B0 ;  /* 0x0000000000007941 */ /* 0x000fea0003800200 */
.L_x_150:
[----:B------:R-:W-:Y:S01]  /*9580*/  ULEA UR4, UR46, UR43, 0x3 ;  /* 0x0000002b2e047291 */ /* 0x000fe2000f8e18ff */
[----:B------:R-:W-:-:S04]  /*9590*/  DEPBAR.LE SB0, 0x0 ;  /* 0x000080000000791a */ /* 0x000fc80000000000 */
[----:B------:R-:W-:-:S04]  /*95a0*/  UIADD3 UR4, UPT, UPT, UR4, 0x70, URZ ;  /* 0x0000007004047890 */ /* 0x000fc8000fffe0ff */
[----:B------:R-:W-:-:S09]  /*95b0*/  UPRMT UR4, UR47, 0x654, UR4 ;  /* 0x000006542f047896 */ /* 0x000fd20008000004 */
[----:B------:R-:W-:Y:S01]  /*95c0*/  SYNCS.ARRIVE.TRANS64.RED.A1T0 RZ, [UR4], RZ ;  /* 0x000000ffffff79a7 */ /* 0x000fe20008100404 */
[----:B------:R-:W-:Y:S05]  /*95d0*/  EXIT ;  /* 0x000000000000794d */ /* 0x000fea0003800000 */
.L_x_24:
[----:B--2---:R2:W3:Y:S02]  /*95e0*/  SYNCS.PHASECHK.TRANS64.TRYWAIT P0, [R3+URZ+0x110], R2 ;  /* 0x00011002030075a7 */ /* 0x0044e400080011ff */
[----:B---3--:R-:W-:Y:S05]  /*95f0*/  @!P0 NANOSLEEP.SYNCS 0x989680 ;  /* 0x009896800000895d */ /* 0x008fea0003900000 */
[----:B------:R-:W3:Y:S02]  /*9600*/  @!P0 SYNCS.PHASECHK.TRANS64 P0, [R3+URZ+0x110], R2 ;  /* 0x00011002030085a7 */ /* 0x000ee400080010ff */
[----:B---3--:R-:W-:Y:S05]  /*9610*/  @!P0 BRA `(.L_x_24) ;  /* 0xfffffffc00f08947 */ /* 0x008fea000383ffff */
[----:B------:R-:W-:Y:S05]  /*9620*/  BRA `(.L_x_154) ;  /* 0xffffff8400047947 */ /* 0x000fea000383ffff */
.L_x_27:
[----:B-1----:R-:W-:-:S07]  /*9630*/  MOV R0, UR5 ;  /* 0x0000000500007c02 */ /* 0x002fce0008000f00 */
.L_x_155:
[----:B-1----:R1:W2:Y:S02]  /*9640*/  SYNCS.PHASECHK.TRANS64.TRYWAIT P0, [R0+URZ+0x28], R3 ;  /* 0x00002803000075a7 */ /* 0x0022a400080011ff */
[----:B--2---:R-:W-:Y:S05]  /*9650*/  @!P0 NANOSLEEP.SYNCS 0x989680 ;  /* 0x009896800000895d */ /* 0x004fea0003900000 */
[----:B------:R-:W2:Y:S02]  /*9660*/  @!P0 SYNCS.PHASECHK.TRANS64 P0, [R0+URZ+0x28], R3 ;  /* 0x00002803000085a7 */ /* 0x000ea400080010ff */
[----:B--2---:R-:W-:Y:S05]  /*9670*/  @!P0 BRA `(.L_x_155) ;  /* 0xfffffffc00f08947 */ /* 0x004fea000383ffff */
[----:B------:R-:W-:Y:S05]  /*9680*/  BRA `(.L_x_26) ;  /* 0xffffff84005c7947 */ /* 0x000fea000383ffff */
.L_x_36:
[----:B-1----:R-:W-:-:S07]  /*9690*/  MOV R0, UR6 ;  /* 0x0000000600007c02 */ /* 0x002fce0008000f00 */
.L_x_156:
[----:B-1----:R1:W2:Y:S02]  /*96a0*/  SYNCS.PHASECHK.TRANS64.TRYWAIT P0, [R0+URZ+0x28], R3 ;  /* 0x00002803000075a7 */ /* 0x0022a400080011ff */
[----:B--2---:R-:W-:Y:S05]  /*96b0*/  @!P0 NANOSLEEP.SYNCS 0x989680 ;  /* 0x009896800000895d */ /* 0x004fea0003900000 */
[----:B------:R-:W2:Y:S02]  /*96c0*/  @!P0 SYNCS.PHASECHK.TRANS64 P0, [R0+URZ+0x28], R3 ;  /* 0x00002803000085a7 */ /* 0x000ea400080010ff */
[----:B--2---:R-:W-:Y:S05]  /*96d0*/  @!P0 BRA `(.L_x_156) ;  /* 0xfffffffc00f08947 */ /* 0x004fea000383ffff */
[----:B------:R-:W-:Y:S05]  /*96e0*/  BRA `(.L_x_35) ;  /* 0xffffff8800687947 */ /* 0x000fea000383ffff */
.L_x_43:
[----:B-1----:R1:W4:Y:S02]  /*96f0*/  SYNCS.PHASECHK.TRANS64.TRYWAIT P0, [R3+URZ+0xa0], R0 ;  /* 0x0000a000030075a7 */ /* 0x00232400080011ff */
[----:B----4-:R-:W-:Y:S05]  /*9700*/  @!P0 NANOSLEEP.SYNCS 0x989680 ;  /* 0x009896800000895d */ /* 0x010fea0003900000 */
[----:B------:R-:W4:Y:S02]  /*9710*/  @!P0 SYNCS.PHASECHK.TRANS64 P0, [R3+URZ+0xa0], R0 ;  /* 0x0000a000030085a7 */ /* 0x000f2400080010ff */
[----:B----4-:R-:W-:Y:S05]  /*9720*/  @!P0 BRA `(.L_x_43) ;  /* 0xfffffffc00f08947 */ /* 0x010fea000383ffff */
[----:B------:R-:W-:Y:S05]  /*9730*/  BRA `(.L_x_157) ;  /* 0xffffff8c00547947 */ /* 0x000fea000383ffff */
.L_x_47:
[----:B-1----:R-:W-:-:S07]  /*9740*/  MOV R0, UR4 ;  /* 0x0000000400007c02 */ /* 0x002fce0008000f00 */
.L_x_158:
[----:B-1----:R1:W2:Y:S02]  /*9750*/  SYNCS.PHASECHK.TRANS64.TRYWAIT P0, [R0+URZ], R3 ;  /* 0x00000003000075a7 */ /* 0x0022a400080011ff */
[----:B--2---:R-:W-:Y:S05]  /*9760*/  @!P0 NANOSLEEP.SYNCS 0x989680 ;  /* 0x009896800000895d */ /* 0x004fea0003900000 */
[----:B------:R-:W2:Y:S02]  /*9770*/  @!P0 SYNCS.PHASECHK.TRANS64 P0, [R0+URZ], R3 ;  /* 0x00000003000085a7 */ /* 0x000ea400080010ff */
[----:B--2---:R-:W-:Y:S05]  /*9780*/  @!P0 BRA `(.L_x_158) ;  /* 0xfffffffc00f08947 */ /* 0x004fea000383ffff */
[----:B------:R-:W-:Y:S05]  /*9790*/  BRA `(.L_x_159) ;  /* 0xffffff9000fc7947 */ /* 0x000fea000383ffff */
.L_x_48:
[----:B------:R-:W-:-:S07]  /*97a0*/  MOV R0, UR5 ;  /* 0x0000000500007c02 */ /* 0x000fce0008000f00 */
.L_x_160:
[----:B-1----:R1:W2:Y:S02]  /*97b0*/  SYNCS.PHASECHK.TRANS64.TRYWAIT P0, [R0+URZ], R3 ;  /* 0x00000003000075a7 */ /* 0x0022a400080011ff */
[----:B--2---:R-:W-:Y:S05]  /*97c0*/  @!P0 NANOSLEEP.SYNCS 0x989680 ;  /* 0x009896800000895d */ /* 0x004fea0003900000 */
[----:B------:R-:W2:Y:S02]  /*97d0*/  @!P0 SYNCS.PHASECHK.TRANS64 P0, [R0+URZ], R3 ;  /* 0x00000003000085a7 */ /* 0x000ea400080010ff */
[----:B--2---:R-:W-:Y:S05]  /*97e0*/  @!P0 BRA `(.L_x_160) ;  /* 0xfffffffc00f08947 */ /* 0x004fea000383ffff */
[----:B------:R-:W-:Y:S05]  /*97f0*/  BRA `(.L_x_161) ;  /* 0xffffff9400087947 */ /* 0x000fea000383ffff */
.L_x_49:
[----:B------:R-:W-:-:S07]  /*9800*/  MOV R0, UR5 ;  /* 0x0000000500007c02 */ /* 0x000fce0008000f00 */
.L_x_162:
[----:B-1----:R1:W2:Y:S02]  /*9810*/  SYNCS.PHASECHK.TRANS64.TRYWAIT P0, [R0+URZ], R3 ;  /* 0x00000003000075a7 */ /* 0x0022a400080011ff */
[----:B--2---:R-:W-:Y:S05]  /*9820*/  @!P0 NANOSLEEP.SYNCS 0x989680 ;  /* 0x009896800000895d */ /* 0x004fea0003900000 */
[----:B------:R-:W2:Y:S02]  /*9830*/  @!P0 SYNCS.PHASECHK.TRANS64 P0, [R0+URZ], R3 ;  /* 0x00000003000085a7 */ /* 0x000ea400080010ff */
[----:B--2---:R-:W-:Y:S05]  /*9840*/  @!P0 BRA `(.L_x_162) ;  /* 0xfffffffc00f08947 */ /* 0x004fea000383ffff */
[----:B------:R-:W-:Y:S05]  /*9850*/  BRA `(.L_x_163) ;  /* 0xffffff9400147947 */ /* 0x000fea000383ffff */
.L_x_50:
[----:B------:R-:W-:-:S07]  /*9860*/  MOV R0, UR5 ;  /* 0x0000000500007c02 */ /* 0x000fce0008000f00 */
.L_x_164:
[----:B-1----:R1:W2:Y:S02]  /*9870*/  SYNCS.PHASECHK.TRANS64.TRYWAIT P0, [R0+URZ], R3 ;  /* 0x00000003000075a7 */ /* 0x0022a400080011ff */
[----:B--2---:R-:W-:Y:S05]  /*9880*/  @!P0 NANOSLEEP.SYNCS 0x989680 ;  /* 0x009896800000895d */ /* 0x004fea0003900000 */
[----:B------:R-:W2:Y:S02]  /*9890*/  @!P0 SYNCS.PHASECHK.TRANS64 P0, [R0+URZ], R3 ;  /* 0x00000003000085a7 */ /* 0x000ea400080010ff */
[----:B--2---:R-:W-:Y:S05]  /*98a0*/  @!P0 BRA `(.L_x_164) ;  /* 0xfffffffc00f08947 */ /* 0x004fea000383ffff */
[----:B------:R-:W-:Y:S05]  /*98b0*/  BRA `(.L_x_165) ;  /* 0xffffff9400207947 */ /* 0x000fea000383ffff */
.L_x_53:
[----:B-1----:R1:W2:Y:S02]  /*98c0*/  SYNCS.PHASECHK.TRANS64.TRYWAIT P0, [R2+URZ+0x100], R5 ;  /* 0x00010005020075a7 */ /* 0x0022a400080011ff */
[----:B--2---:R-:W-:Y:S05]  /*98d0*/  @!P0 NANOSLEEP.SYNCS 0x989680 ;  /* 0x009896800000895d */ /* 0x004fea0003900000 */
[----:B------:R-:W2:Y:S02]  /*98e0*/  @!P0 SYNCS.PHASECHK.TRANS64 P0, [R2+URZ+0x100], R5 ;  /* 0x00010005020085a7 */ /* 0x000ea400080010ff */
[----:B--2---:R-:W-:Y:S05]  /*98f0*/  @!P0 BRA `(.L_x_53) ;  /* 0xfffffffc00f08947 */ /* 0x004fea000383ffff */
[----:B------:R-:W-:Y:S05]  /*9900*/  BRA `(.L_x_166) ;  /* 0xffffff94007c7947 */ /* 0x000fea000383ffff */
.L_x_54:
[----:B------:R-:W-:-:S07]  /*9910*/  MOV R2, UR4 ;  /* 0x0000000400027c02 */ /* 0x000fce0008000f00 */
.L_x_167:
[----:B-1----:R1:W2:Y:S02]  /*9920*/  SYNCS.PHASECHK.TRANS64.TRYWAIT P0, [R2+URZ+0xb0], R5 ;  /* 0x0000b005020075a7 */ /* 0x0022a400080011ff */
[----:B--2---:R-:W-:Y:S05]  /*9930*/  @!P0 NANOSLEEP.SYNCS 0x989680 ;  /* 0x009896800000895d */ /* 0x004fea0003900000 */
[----:B------:R-:W2:Y:S02]  /*9940*/  @!P0 SYNCS.PHASECHK.TRANS64 P0, [R2+URZ+0xb0], R5 ;  /* 0x0000b005020085a7 */ /* 0x000ea400080010ff */
[----:B--2---:R-:W-:Y:S05]  /*9950*/  @!P0 BRA `(.L_x_167) ;  /* 0xfffffffc00f08947 */ /* 0x004fea000383ffff */
[----:B------:R-:W-:Y:S05]  /*9960*/  BRA `(.L_x_168) ;  /* 0xffffff94008c7947 */ /* 0x000fea000383ffff */
.L_x_55:
[----:B-1----:R1:W2:Y:S02]  /*9970*/  SYNCS.PHASECHK.TRANS64.TRYWAIT P1, [R2+URZ+0xa0], R5 ;  /* 0x0000a005020075a7 */ /* 0x0022a400080211ff */
[----:B--2---:R-:W-:Y:S05]  /*9980*/  @!P1 NANOSLEEP.SYNCS 0x989680 ;  /* 0x009896800000995d */ /* 0x004fea0003900000 */
[----:B------:R-:W2:Y:S02]  /*9990*/  @!P1 SYNCS.PHASECHK.TRANS64 P1, [R2+URZ+0xa0], R5 ;  /* 0x0000a005020095a7 */ /* 0x000ea400080210ff */
[----:B--2---:R-:W-:Y:S05]  /*99a0*/  @!P1 BRA `(.L_x_55) ;  /* 0xfffffffc00f09947 */ /* 0x004fea000383ffff */
[----:B------:R-:W-:Y:S05]  /*99b0*/  BRA `(.L_x_169) ;  /* 0xffffff9400bc7947 */ /* 0x000fea000383ffff */
.L_x_58:
[----:B------:R-:W-:-:S07]  /*99c0*/  MOV R0, UR4 ;  /* 0x0000000400007c02 */ /* 0x000fce0008000f00 */
.L_x_170:
[----:B-1----:R1:W2:Y:S02]  /*99d0*/  SYNCS.PHASECHK.TRANS64.TRYWAIT P0, [R0+URZ+0xb0], R3 ;  /* 0x0000b003000075a7 */ /* 0x0022a400080011ff */
[----:B--2---:R-:W-:Y:S05]  /*99e0*/  @!P0 NANOSLEEP.SYNCS 0x989680 ;  /* 0x009896800000895d */ /* 0x004fea0003900000 */
[----:B------:R-:W2:Y:S02]  /*99f0*/  @!P0 SYNCS.PHASECHK.TRANS64 P0, [R0+URZ+0xb0], R3 ;  /* 0x0000b003000085a7 */ /* 0x000ea400080010ff */
[----:B--2---:R-:W-:Y:S05]  /*9a00*/  @!P0 BRA `(.L_x_170) ;  /* 0xfffffffc00f08947 */ /* 0x004fea000383ffff */
[----:B------:R-:W-:Y:S05]  /*9a10*/  BRA `(.L_x_57) ;  /* 0xffffff9800107947 */ /* 0x000fea000383ffff */
.L_x_67:
[----:B-1----:R-:W-:-:S04]  /*9a20*/  MOV R0, UR5 ;  /* 0x0000000500007c02 */ /* 0x002fc80008000f00 */
[----:B------:R1:W2:Y:S03]  /*9a30*/  SYNCS.PHASECHK.TRANS64.TRYWAIT P0, [R0+URZ+0x8], R7 ;  /* 0x00000807000075a7 */ /* 0x0002a600080011ff */
[----:B--2---:R-:W-:Y:S05]  /*9a40*/  @!P0 NANOSLEEP.SYNCS 0x989680 ;  /* 0x009896800000895d */ /* 0x004fea0003900000 */
[----:B------:R-:W2:Y:S02]  /*9a50*/  @!P0 SYNCS.PHASECHK.TRANS64 P0, [R0+URZ+0x8], R7 ;  /* 0x00000807000085a7 */ /* 0x000ea400080010ff */
[----:B--2---:R-:W-:Y:S05]  /*9a60*/  @!P0 BRA `(.L_x_67) ;  /* 0xfffffffc00ec8947 */ /* 0x004fea000383ffff */
[----:B------:R-:W-:Y:S05]  /*9a70*/  BRA `(.L_x_66) ;  /* 0xffffff9800c47947 */ /* 0x000fea000383ffff */
.L_x_69:
[----:B------:R-:W-:Y:S01]  /*9a80*/  BSSY B0, `(.L_x_171) ;  /* 0x0000006000007945 */ /* 0x000fe20003800000 */
[----:B------:R-:W-:-:S07]  /*9a90*/  MOV R15, 0xffffffff ;  /* 0xffffffff000f7802 */ /* 0x000fce0000000f00 */
[----:B-1---5:R-:W-:Y:S05]  /*9aa0*/  WARPSYNC.COLLECTIVE R15, `(.L_x_172) ;  /* 0x000000000f0c7348 */ /* 0x022fea0003c00000 */
[----:B------:R-:W-:Y:S02]  /*9ab0*/  ELECT P6, UR79, PT ;  /* 0x00000000004f782f */ /* 0x000fe400038c0000 */
[----:B------:R-:W-:Y:S01]  /*9ac0*/  MOV R14, UR79 ;  /* 0x0000004f000e7c02 */ /* 0x000fe20008000f00 */
[----:B-1---5:R-:W-:Y:S10]  /*9ad0*/  ENDCOLLECTIVE ;  /* 0x000000000000791b */ /* 0x022ff40003800000 */
.L_x_172:
[----:B------:R-:W-:Y:S05]  /*9ae0*/  BSYNC B0 ;  /* 0x0000000000007941 */ /* 0x000fea0003800000 */
.L_x_171:
[----:B------:R-:W-:Y:S01]  /*9af0*/  PLOP3.LUT P0, PT, P6, PT, PT, 0x80, 0x8 ;  /* 0x000000000008781c */ /* 0x000fe2000370f070 */
[----:B------:R-:W-:-:S12]  /*9b00*/  BRA `(.L_x_173) ;  /* 0xffffff9800f07947 */ /* 0x000fd8000383ffff */
.L_x_71:
[----:B-1----:R-:W-:-:S04]  /*9b10*/  MOV R0, UR5 ;  /* 0x0000000500007c02 */ /* 0x002fc80008000f00 */
[----:B------:R1:W2:Y:S03]  /*9b20*/  SYNCS.PHASECHK.TRANS64.TRYWAIT P0, [R0+URZ+0x8], R5 ;  /* 0x00000805000075a7 */ /* 0x0002a600080011ff */
[----:B--2---:R-:W-:Y:S05]  /*9b30*/  @!P0 NANOSLEEP.SYNCS 0x989680 ;  /* 0x009896800000895d */ /* 0x004fea0003900000 */
[----:B------:R-:W2:Y:S02]  /*9b40*/  @!P0 SYNCS.PHASECHK.TRANS64 P0, [R0+URZ+0x8], R5 ;  /* 0x00000805000085a7 */ /* 0x000ea400080010ff */
[----:B--2---:R-:W-:Y:S05]  /*9b50*/  @!P0 BRA `(.L_x_71) ;  /* 0xfffffffc00ec8947 */ /* 0x004fea000383ffff */
[----:B------:R-:W-:Y:S05]  /*9b60*/  BRA `(.L_x_70) ;  /* 0xffffff9800f47947 */ /* 0x000fea000383ffff */
.L_x_72:
[----:B-1----:R1:W2:Y:S02]  /*9b70*/  SYNCS.PHASECHK.TRANS64.TRYWAIT P0, [R0+URZ+0xa0], R5 ;  /* 0x0000a005000075a7 */ /* 0x0022a400080011ff */
[----:B--2---:R-:W-:Y:S05]  /*9b80*/  @!P0 NANOSLEEP.SYNCS 0x989680 ;  /* 0x009896800000895d */ /* 0x004fea0003900000 */
[----:B------:R-:W2:Y:S02]  /*9b90*/  @!P0 SYNCS.PHASECHK.TRANS64 P0, [R0+URZ+0xa0], R5 ;  /* 0x0000a005000085a7 */ /* 0x000ea400080010ff */
[----:B--2---:R-:W-:Y:S05]  /*9ba0*/  @!P0 BRA `(.L_x_72) ;  /* 0xfffffffc00f08947 */ /* 0x004fea000383ffff */
[----:B------:R-:W-:Y:S05]  /*9bb0*/  BRA `(.L_x_174) ;  /* 0xffffffa000007947 */ /* 0x000fea000383ffff */
.L_x_74:
[----:B------:R-:W-:-:S07]  /*9bc0*/  MOV R0, UR46 ;  /* 0x0000002e00007c02 */ /* 0x000fce0008000f00 */
.L_x_175:
[----:B-1----:R1:W2:Y:S02]  /*9bd0*/  SYNCS.PHASECHK.TRANS64.TRYWAIT P0, [R0+URZ+0xe0], R5 ;  /* 0x0000e005000075a7 */ /* 0x0022a400080011ff */
[----:B--2---:R-:W-:Y:S05]  /*9be0*/  @!P0 NANOSLEEP.SYNCS 0x989680 ;  /* 0x009896800000895d */ /* 0x004fea0003900000 */
[----:B------:R-:W2:Y:S02]  /*9bf0*/  @!P0 SYNCS.PHASECHK.TRANS64 P0, [R0+URZ+0xe0], R5 ;  /* 0x0000e005000085a7 */ /* 0x000ea400080010ff */
[----:B--2---:R-:W-:Y:S05]  /*9c00*/  @!P0 BRA `(.L_x_175) ;  /* 0xfffffffc00f08947 */ /* 0x004fea000383ffff */
[----:B------:R-:W-:Y:S05]  /*9c10*/  BRA `(.L_x_176) ;  /* 0xffffffa0004c7947 */ /* 0x000fea000383ffff */
.L_x_77:
[----:B------:R-:W-:Y:S07]  /*9c20*/  MOV R0, UR7 ;  /* 0x0000000700007c02 */ /* 0x000fee0008000f00 */
.L_x_177:
[----:B-1----:R1:W2:Y:S02]  /*9c30*/  SYNCS.PHASECHK.TRANS64.TRYWAIT P0, [R0+URZ], R5 ;  /* 0x00000005000075a7 */ /* 0x0022a400080011ff */
[----:B--2---:R-:W-:Y:S05]  /*9c40*/  @!P0 NANOSLEEP.SYNCS 0x989680 ;  /* 0x009896800000895d */ /* 0x004fea0003900000 */
[----:B------:R-:W2:Y:S02]  /*9c50*/  @!P0 SYNCS.PHASECHK.TRANS64 P0, [R0+URZ], R5 ;  /* 0x00000005000085a7 */ /* 0x000ea400080010ff */
[----:B--2---:R-:W-:Y:S05]  /*9c60*/  @!P0 BRA `(.L_x_177) ;  /* 0xfffffffc00f08947 */ /* 0x004fea000383ffff */
[----:B------:R-:W-:Y:S05]  /*9c70*/  BRA `(.L_x_76) ;  /* 0xffffffa000607947 */ /* 0x000fea000383ffff */
.L_x_81:
[----:B-1----:R-:W-:-:S07]  /*9c80*/  MOV R0, UR4 ;  /* 0x0000000400007c02 */ /* 0x002fce0008000f00 */
.L_x_178:
[----:B-1----:R1:W2:Y:S02]  /*9c90*/  SYNCS.PHASECHK.TRANS64.TRYWAIT P0, [R0+URZ], R3 ;  /* 0x00000003000075a7 */ /* 0x0022a400080011ff */
[----:B--2---:R-:W-:Y:S05]  /*9ca0*/  @!P0 NANOSLEEP.SYNCS 0x989680 ;  /* 0x009896800000895d */ /* 0x004fea0003900000 */
[----:B------:R-:W2:Y:S02]  /*9cb0*/  @!P0 SYNCS.PHASECHK.TRANS64 P0, [R0+URZ], R3 ;  /* 0x00000003000085a7 */ /* 0x000ea400080010ff */
[----:B--2---:R-:W-:Y:S05]  /*9cc0*/  @!P0 BRA `(.L_x_178) ;  /* 0xfffffffc00f08947 */ /* 0x004fea000383ffff */
[----:B------:R-:W-:Y:S05]  /*9cd0*/  BRA `(.L_x_179) ;  /* 0xffffffa400a47947 */ /* 0x000fea000383ffff */
.L_x_82:
[----:B------:R-:W-:-:S07]  /*9ce0*/  MOV R0, UR5 ;  /* 0x0000000500007c02 */ /* 0x000fce0008000f00 */
.L_x_180:
[----:B-1----:R1:W2:Y:S02]  /*9cf0*/  SYNCS.PHASECHK.TRANS64.TRYWAIT P0, [R0+URZ], R3 ;  /* 0x00000003000075a7 */ /* 0x0022a400080011ff */
[----:B--2---:R-:W-:Y:S05]  /*9d00*/  @!P0 NANOSLEEP.SYNCS 0x989680 ;  /* 0x009896800000895d */ /* 0x004fea0003900000 */
[----:B------:R-:W2:Y:S02]  /*9d10*/  @!P0 SYNCS.PHASECHK.TRANS64 P0, [R0+URZ], R3 ;  /* 0x00000003000085a7 */ /* 0x000ea400080010ff */
[----:B--2---:R-:W-:Y:S05]  /*9d20*/  @!P0 BRA `(.L_x_180) ;  /* 0xfffffffc00f08947 */ /* 0x004fea000383ffff */
[----:B------:R-:W-:Y:S05]  /*9d30*/  BRA `(.L_x_181) ;  /* 0xffffffa400b07947 */ /* 0x000fea000383ffff */
.L_x_83:
[----:B------:R-:W-:-:S07]  /*9d40*/  MOV R0, UR5 ;  /* 0x0000000500007c02 */ /* 0x000fce0008000f00 */
.L_x_182:
[----:B-1----:R1:W2:Y:S02]  /*9d50*/  SYNCS.PHASECHK.TRANS64.TRYWAIT P0, [R0+URZ], R3 ;  /* 0x00000003000075a7 */ /* 0x0022a400080011ff */
[----:B--2---:R-:W-:Y:S05]  /*9d60*/  @!P0 NANOSLEEP.SYNCS 0x989680 ;  /* 0x009896800000895d */ /* 0x004fea0003900000 */
[----:B------:R-:W2:Y:S02]  /*9d70*/  @!P0 SYNCS.PHASECHK.TRANS64 P0, [R0+URZ], R3 ;  /* 0x00000003000085a7 */ /* 0x000ea400080010ff */
[----:B--2---:R-:W-:Y:S05]  /*9d80*/  @!P0 BRA `(.L_x_182) ;  /* 0xfffffffc00f08947 */ /* 0x004fea000383ffff */
[----:B------:R-:W-:Y:S05]  /*9d90*/  BRA `(.L_x_183) ;  /* 0xffffffa400bc7947 */ /* 0x000fea000383ffff */
.L_x_86:
[----:B------:R-:W-:-:S07]  /*9da0*/  MOV R0, UR41 ;  /* 0x0000002900007c02 */ /* 0x000fce0008000f00 */
.L_x_184:
[----:B-1----:R1:W2:Y:S02]  /*9db0*/  SYNCS.PHASECHK.TRANS64.TRYWAIT P1, [R0+URZ+0x120], R3 ;  /* 0x00012003000075a7 */ /* 0x0022a400080211ff */
[----:B--2---:R-:W-:Y:S05]  /*9dc0*/  @!P1 NANOSLEEP.SYNCS 0x989680 ;  /* 0x009896800000995d */ /* 0x004fea0003900000 */
[----:B------:R-:W2:Y:S02]  /*9dd0*/  @!P1 SYNCS.PHASECHK.TRANS64 P1, [R0+URZ+0x120], R3 ;  /* 0x00012003000095a7 */ /* 0x000ea400080210ff */
[----:B--2---:R-:W-:Y:S05]  /*9de0*/  @!P1 BRA `(.L_x_184) ;  /* 0xfffffffc00f09947 */ /* 0x004fea000383ffff */
[----:B------:R-:W-:Y:S05]  /*9df0*/  BRA `(.L_x_185) ;  /* 0xffffffa800087947 */ /* 0x000fea000383ffff */
.L_x_91:
[----:B--2---:R2:W3:Y:S02]  /*9e00*/  SYNCS.PHASECHK.TRANS64.TRYWAIT P0, [R12+URZ+0xa0], R9 ;  /* 0x0000a0090c0075a7 */ /* 0x0044e400080011ff */
[----:B---3--:R-:W-:Y:S05]  /*9e10*/  @!P0 NANOSLEEP.SYNCS 0x989680 ;  /* 0x009896800000895d */ /* 0x008fea0003900000 */
[----:B------:R-:W3:Y:S02]  /*9e20*/  @!P0 SYNCS.PHASECHK.TRANS64 P0, [R12+URZ+0xa0], R9 ;  /* 0x0000a0090c0085a7 */ /* 0x000ee400080010ff */
[----:B---3--:R-:W-:Y:S05]  /*9e30*/  @!P0 BRA `(.L_x_91) ;  /* 0xfffffffc00f08947 */ /* 0x008fea000383ffff */
[----:B------:R-:W-:Y:S05]  /*9e40*/  BRA `(.L_x_186) ;  /* 0xffffffac00307947 */ /* 0x000fea000383ffff */
.L_x_94:
[----:B------:R-:W-:Y:S07]  /*9e50*/  MOV R0, UR21 ;  /* 0x0000001500007c02 */ /* 0x000fee0008000f00 */
.L_x_187:
[----:B--2---:R2:W3:Y:S02]  /*9e60*/  SYNCS.PHASECHK.TRANS64.TRYWAIT P2, [R0+URZ+0x98], R11 ;  /* 0x0000980b000075a7 */ /* 0x0044e400080411ff */
[----:B---3--:R-:W-:Y:S05]  /*9e70*/  @!P2 NANOSLEEP.SYNCS 0x989680 ;  /* 0x009896800000a95d */ /* 0x008fea0003900000 */
[----:B------:R-:W3:Y:S02]  /*9e80*/  @!P2 SYNCS.PHASECHK.TRANS64 P2, [R0+URZ+0x98], R11 ;  /* 0x0000980b0000a5a7 */ /* 0x000ee400080410ff */
[----:B---3--:R-:W-:Y:S05]  /*9e90*/  @!P2 BRA `(.L_x_187) ;  /* 0xfffffffc00f0a947 */ /* 0x008fea000383ffff */
[----:B------:R-:W-:Y:S05]  /*9ea0*/  BRA `(.L_x_93) ;  /* 0xffffffb000987947 */ /* 0x000fea000383ffff */
.L_x_97:
[----:B--2---:R-:W-:Y:S07]  /*9eb0*/  MOV R0, UR21 ;  /* 0x0000001500007c02 */ /* 0x004fee0008000f00 */
.L_x_188:
[----:B--2---:R2:W3:Y:S02]  /*9ec0*/  SYNCS.PHASECHK.TRANS64.TRYWAIT P0, [R0+URZ+0x70], R9 ;  /* 0x00007009000075a7 */ /* 0x0044e400080011ff */
[----:B---3--:R-:W-:Y:S05]  /*9ed0*/  @!P0 NANOSLEEP.SYNCS 0x989680 ;  /* 0x009896800000895d */ /* 0x008fea0003900000 */
[----:B------:R-:W3:Y:S02]  /*9ee0*/  @!P0 SYNCS.PHASECHK.TRANS64 P0, [R0+URZ+0x70], R9 ;  /* 0x00007009000085a7 */ /* 0x000ee400080010ff */
[----:B---3--:R-:W-:Y:S05]  /*9ef0*/  @!P0 BRA `(.L_x_188) ;  /* 0xfffffffc00f08947 */ /* 0x008fea000383ffff */
[----:B------:R-:W-:Y:S05]  /*9f00*/  BRA `(.L_x_189) ;  /* 0xffffffb000f47947 */ /* 0x000fea000383ffff */
.L_x_98:
[----:B------:R-:W-:Y:S07]  /*9f10*/  MOV R0, UR21 ;  /* 0x0000001500007c02 */ /* 0x000fee0008000f00 */
.L_x_190:
[----:B--2---:R2:W3:Y:S02]  /*9f20*/  SYNCS.PHASECHK.TRANS64.TRYWAIT P0, [R0+URZ+0x78], R9 ;  /* 0x00007809000075a7 */ /* 0x0044e400080011ff */
[----:B---3--:R-:W-:Y:S05]  /*9f30*/  @!P0 NANOSLEEP.SYNCS 0x989680 ;  /* 0x009896800000895d */ /* 0x008fea0003900000 */
[----:B------:R-:W3:Y:S02]  /*9f40*/  @!P0 SYNCS.PHASECHK.TRANS64 P0, [R0+URZ+0x78], R9 ;  /* 0x00007809000085a7 */ /* 0x000ee400080010ff */
[----:B---3--:R-:W-:Y:S05]  /*9f50*/  @!P0 BRA `(.L_x_190) ;  /* 0xfffffffc00f08947 */ /* 0x008fea000383ffff */
[----:B------:R-:W-:Y:S05]  /*9f60*/  BRA `(.L_x_191) ;  /* 0xffffffb400507947 */ /* 0x000fea000383ffff */
.L_x_99:
[----:B------:R-:W-:Y:S07]  /*9f70*/  MOV R0, UR21 ;  /* 0x0000001500007c02 */ /* 0x000fee0008000f00 */
.L_x_192:
[----:B--2---:R2:W3:Y:S02]  /*9f80*/  SYNCS.PHASECHK.TRANS64.TRYWAIT P0, [R0+URZ+0x80], R9 ;  /* 0x00008009000075a7 */ /* 0x0044e400080011ff */
[----:B---3--:R-:W-:Y:S05]  /*9f90*/  @!P0 NANOSLEEP.SYNCS 0x989680 ;  /* 0x009896800000895d */ /* 0x008fea0003900000 */
[----:B------:R-:W3:Y:S02]  /*9fa0*/  @!P0 SYNCS.PHASECHK.TRANS64 P0, [R0+URZ+0x80], R9 ;  /* 0x00008009000085a7 */ /* 0x000ee400080010ff */
[----:B---3--:R-:W-:Y:S05]  /*9fb0*/  @!P0 BRA `(.L_x_192) ;  /* 0xfffffffc00f08947 */ /* 0x008fea000383ffff */
[----:B------:R-:W-:Y:S05]  /*9fc0*/  BRA `(.L_x_193) ;  /* 0xffffffb400ac7947 */ /* 0x000fea000383ffff */
.L_x_100:
[----:B------:R-:W-:Y:S07]  /*9fd0*/  MOV R0, UR21 ;  /* 0x0000001500007c02 */ /* 0x000fee0008000f00 */
.L_x_194:
[----:B--2---:R2:W3:Y:S02]  /*9fe0*/  SYNCS.PHASECHK.TRANS64.TRYWAIT P0, [R0+URZ+0x88], R9 ;  /* 0x00008809000075a7 */ /* 0x0044e400080011ff */
[----:B---3--:R-:W-:Y:S05]  /*9ff0*/  @!P0 NANOSLEEP.SYNCS 0x989680 ;  /* 0x009896800000895d */ /* 0x008fea0003900000 */
[----:B------:R-:W3:Y:S02]  /*a000*/  @!P0 SYNCS.PHASECHK.TRANS64 P0, [R0+URZ+0x88], R9 ;  /* 0x00008809000085a7 */ /* 0x000ee400080010ff */
[----:B---3--:R-:W-:Y:S05]  /*a010*/  @!P0 BRA `(.L_x_194) ;  /* 0xfffffffc00f08947 */ /* 0x008fea000383ffff */
[----:B------:R-:W-:Y:S05]  /*a020*/  BRA `(.L_x_195) ;  /* 0xffffffb800087947 */ /* 0x000fea000383ffff */
.L_x_102:
[----:B------:R-:W-:-:S07]  /*a030*/  MOV R0, UR21 ;  /* 0x0000001500007c02 */ /* 0x000fce0008000f00 */
.L_x_196:
[----:B--2---:R2:W4:Y:S02]  /*a040*/  SYNCS.PHASECHK.TRANS64.TRYWAIT P0, [R0+URZ+0x70], R3 ;  /* 0x00007003000075a7 */ /* 0x00452400080011ff */
[----:B----4-:R-:W-:Y:S05]  /*a050*/  @!P0 NANOSLEEP.SYNCS 0x989680 ;  /* 0x009896800000895d */ /* 0x010fea0003900000 */
[----:B------:R-:W4:Y:S02]  /*a060*/  @!P0 SYNCS.PHASECHK.TRANS64 P0, [R0+URZ+0x70], R3 ;  /* 0x00007003000085a7 */ /* 0x000f2400080010ff */
[----:B----4-:R-:W-:Y:S05]  /*a070*/  @!P0 BRA `(.L_x_196) ;  /* 0xfffffffc00f08947 */ /* 0x010fea000383ffff */
[----:B------:R-:W-:Y:S05]  /*a080*/  BRA `(.L_x_197) ;  /* 0xffffffb800947947 */ /* 0x000fea000383ffff */
.L_x_103:
[----:B--2---:R-:W-:-:S07]  /*a090*/  MOV R0, UR21 ;  /* 0x0000001500007c02 */ /* 0x004fce0008000f00 */
.L_x_198:
[----:B--2---:R2:W4:Y:S02]  /*a0a0*/  SYNCS.PHASECHK.TRANS64.TRYWAIT P0, [R0+URZ+0x78], R3 ;  /* 0x00007803000075a7 */ /* 0x00452400080011ff */
[----:B----4-:R-:W-:Y:S05]  /*a0b0*/  @!P0 NANOSLEEP.SYNCS 0x989680 ;  /* 0x009896800000895d */ /* 0x010fea0003900000 */
[----:B------:R-:W4:Y:S02]  /*a0c0*/  @!P0 SYNCS.PHASECHK.TRANS64 P0, [R0+URZ+0x78], R3 ;  /* 0x00007803000085a7 */ /* 0x000f2400080010ff */
[----:B----4-:R-:W-:Y:S05]  /*a0d0*/  @!P0 BRA `(.L_x_198) ;  /* 0xfffffffc00f08947 */ /* 0x010fea000383ffff */
[----:B------:R-:W-:Y:S05]  /*a0e0*/  BRA `(.L_x_199) ;  /* 0xffffffb800847947 */ /* 0x000fea000383ffff */
.L_x_104:
[----:B--2---:R-:W-:-:S07]  /*a0f0*/  MOV R0, UR21 ;  /* 0x0000001500007c02 */ /* 0x004fce0008000f00 */
.L_x_200:
[----:B--2---:R2:W4:Y:S02]  /*a100*/  SYNCS.PHASECHK.TRANS64.TRYWAIT P0, [R0+URZ+0x80], R3 ;  /* 0x00008003000075a7 */ /* 0x00452400080011ff */
[----:B----4-:R-:W-:Y:S05]  /*a110*/  @!P0 NANOSLEEP.SYNCS 0x989680 ;  /* 0x009896800000895d */ /* 0x010fea0003900000 */
[----:B------:R-:W4:Y:S02]  /*a120*/  @!P0 SYNCS.PHASECHK.TRANS64 P0, [R0+URZ+0x80], R3 ;  /* 0x00008003000085a7 */ /* 0x000f2400080010ff */
[----:B----4-:R-:W-:Y:S05]  /*a130*/  @!P0 BRA `(.L_x_200) ;  /* 0xfffffffc00f08947 */ /* 0x010fea000383ffff */
[----:B------:R-:W-:Y:S05]  /*a140*/  BRA `(.L_x_201) ;  /* 0xffffffb800747947 */ /* 0x000fea000383ffff */
.L_x_106:
[----:B-1----:R1:W2:Y:S02]  /*a150*/  SYNCS.PHASECHK.TRANS64.TRYWAIT P0, [R3+URZ+0xa0], R0 ;  /* 0x0000a000030075a7 */ /* 0x0022a400080011ff */
[----:B--2---:R-:W-:Y:S05]  /*a160*/  @!P0 NANOSLEEP.SYNCS 0x989680 ;  /* 0x009896800000895d */ /* 0x004fea0003900000 */
[----:B------:R-:W2:Y:S02]  /*a170*/  @!P0 SYNCS.PHASECHK.TRANS64 P0, [R3+URZ+0xa0], R0 ;  /* 0x0000a000030085a7 */ /* 0x000ea400080010ff */
[----:B--2---:R-:W-:Y:S05]  /*a180*/  @!P0 BRA `(.L_x_106) ;  /* 0xfffffffc00f08947 */ /* 0x004fea000383ffff */
[----:B------:R-:W-:Y:S05]  /*a190*/  BRA `(.L_x_202) ;  /* 0xffffffbc00487947 */ /* 0x000fea000383ffff */
.L_x_117:
[----:B-1----:R-:W-:Y:S04]  /*a1a0*/  MOV R2, UR43 ;  /* 0x0000002b00027c02 */ /* 0x002fe80008000f00 */
[----:B------:R1:W2:Y:S03]  /*a1b0*/  SYNCS.PHASECHK.TRANS64.TRYWAIT P1, [R2+URZ+0x50], R3 ;  /* 0x00005003020075a7 */ /* 0x0002a600080211ff */
[----:B--2---:R-:W-:Y:S05]  /*a1c0*/  @!P1 NANOSLEEP.SYNCS 0x989680 ;  /* 0x009896800000995d */ /* 0x004fea0003900000 */
[----:B------:R-:W2:Y:S02]  /*a1d0*/  @!P1 SYNCS.PHASECHK.TRANS64 P1, [R2+URZ+0x50], R3 ;  /* 0x00005003020095a7 */ /* 0x000ea400080210ff */
[----:B--2---:R-:W-:Y:S05]  /*a1e0*/  @!P1 BRA `(.L_x_117) ;  /* 0xfffffffc00ec9947 */ /* 0x004fea000383ffff */
[----:B------:R-:W-:Y:S05]  /*a1f0*/  BRA `(.L_x_116) ;  /* 0xffffffc800b87947 */ /* 0x000fea000383ffff */
.L_x_119:
[----:B-1----:R1:W4:Y:S02]  /*a200*/  SYNCS.PHASECHK.TRANS64.TRYWAIT P0, [R75+URZ+0xc0], R0 ;  /* 0x0000c0004b0075a7 */ /* 0x00232400080011ff */
[----:B----4-:R-:W-:Y:S05]  /*a210*/  @!P0 NANOSLEEP.SYNCS 0x989680 ;  /* 0x009896800000895d */ /* 0x010fea0003900000 */
[----:B------:R-:W4:Y:S02]  /*a220*/  @!P0 SYNCS.PHASECHK.TRANS64 P0, [R75+URZ+0xc0], R0 ;  /* 0x0000c0004b0085a7 */ /* 0x000f2400080010ff */
[----:B----4-:R-:W-:Y:S05]  /*a230*/  @!P0 BRA `(.L_x_119) ;  /* 0xfffffffc00f08947 */ /* 0x010fea000383ffff */
[----:B------:R-:W-:Y:S05]  /*a240*/  BRA `(.L_x_118) ;  /* 0xffffffc800e07947 */ /* 0x000fea000383ffff */
.L_x_128:
[----:B-1----:R1:W3:Y:S02]  /*a250*/  SYNCS.PHASECHK.TRANS64.TRYWAIT P0, [R3+URZ+0x50], R0 ;  /* 0x00005000030075a7 */ /* 0x0022e400080011ff */
[----:B---3--:R-:W-:Y:S05]  /*a260*/  @!P0 NANOSLEEP.SYNCS 0x989680 ;  /* 0x009896800000895d */ /* 0x008fea0003900000 */
[----:B------:R-:W3:Y:S02]  /*a270*/  @!P0 SYNCS.PHASECHK.TRANS64 P0, [R3+URZ+0x50], R0 ;  /* 0x00005000030085a7 */ /* 0x000ee400080010ff */
[----:B---3--:R-:W-:Y:S05]  /*a280*/  @!P0 BRA `(.L_x_128) ;  /* 0xfffffffc00f08947 */ /* 0x008fea000383ffff */
[----:B------:R-:W-:Y:S05]  /*a290*/  BRA `(.L_x_127) ;  /* 0xffffffd400107947 */ /* 0x000fea000383ffff */
.L_x_136:
[----:B-1----:R1:W3:Y:S02]  /*a2a0*/  SYNCS.PHASECHK.TRANS64.TRYWAIT P0, [R0+URZ+0x50], R7 ;  /* 0x00005007000075a7 */ /* 0x0022e400080011ff */
[----:B---3--:R-:W-:Y:S05]  /*a2b0*/  @!P0 NANOSLEEP.SYNCS 0x989680 ;  /* 0x009896800000895d */ /* 0x008fea0003900000 */
[----:B------:R-:W3:Y:S02]  /*a2c0*/  @!P0 SYNCS.PHASECHK.TRANS64 P0, [R0+URZ+0x50], R7 ;  /* 0x00005007000085a7 */ /* 0x000ee400080010ff */
[----:B---3--:R-:W-:Y:S05]  /*a2d0*/  @!P0 BRA `(.L_x_136) ;  /* 0xfffffffc00f08947 */ /* 0x008fea000383ffff */
[----:B------:R-:W-:Y:S05]  /*a2e0*/  BRA `(.L_x_135) ;  /* 0xffffffdc00687947 */ /* 0x000fea000383ffff */
.L_x_144:
[----:B-1----:R1:W3:Y:S02]  /*a2f0*/  SYNCS.PHASECHK.TRANS64.TRYWAIT P0, [R0+URZ+0x50], R5 ;  /* 0x00005005000075a7 */ /* 0x0022e400080011ff */
[----:B---3--:R-:W-:Y:S05]  /*a300*/  @!P0 NANOSLEEP.SYNCS 0x989680 ;  /* 0x009896800000895d */ /* 0x008fea0003900000 */
[----:B------:R-:W3:Y:S02]  /*a310*/  @!P0 SYNCS.PHASECHK.TRANS64 P0, [R0+URZ+0x50], R5 ;  /* 0x00005005000085a7 */ /* 0x000ee400080010ff */
[----:B---3--:R-:W-:Y:S05]  /*a320*/  @!P0 BRA `(.L_x_144) ;  /* 0xfffffffc00f08947 */ /* 0x008fea000383ffff */
[----:B------:R-:W-:Y:S05]  /*a330*/  BRA `(.L_x_143) ;  /* 0xffffffe400c07947 */ /* 0x000fea000383ffff */
        .weak           $__internal_0_$__cuda_sm10x_tcgen05_guardrail_trap_col_being_dealloced_not_returned_by_alloc
        .type           $__internal_0_$__cuda_sm10x_tcgen05_guardrail_trap_col_being_dealloced_not_returned_by_alloc,@function
        .size           $__internal_0_$__cuda_sm10x_tcgen05_guardrail_trap_col_being_dealloced_not_returned_by_alloc,($__internal_1_$__cuda_sm10x_tcgen05_guardrail_trap_phase_invalid_during_alloc - $__internal_0_$__cuda_sm10x_tcgen05_guardrail_trap_col_being_dealloced_not_returned_by_alloc)
$__internal_0_$__cuda_sm10x_tcgen05_guardrail_trap_col_being_dealloced_not_returned_by_alloc:
[----:B------:R-:W-:Y:S05]  /*a340*/  BPT.TRAP 0x1 ;  /* 0x000000040000795c */ /* 0x000fea0000300000 */
[----:B------:R-:W-:-:S04]  /*a350*/  HFMA2 R3, -RZ, RZ, 0, 0 ;  /* 0x00000000ff037431 */ /* 0x000fc800000001ff */
[----:B------:R-:W-:Y:S05]  /*a360*/  RET.REL.NODEC R2 `(_ZN7cutlass13device_kernelINS_4gemm6kernel13GemmUniversalIN4cute5tupleIJiiiiEEENS1_10collective13CollectiveMmaINS1_35MainloopSm100TmaUmmaWarpSpecializedILi5ELi2ELi4ENS5_IJNS4_1CILi2EEESB_NSA_ILi1EEEEEEEENS5_IJNSA_ILi128EEESF_NSA_ILi64EEEEEENS_10tfloat32_tENS5_IJlSC_lEEESI_SJ_NS4_8TiledMMAINS4_8MMA_AtomIJNS4_23SM100_MMA_TF32_2x1SM_SSISI_SI_fLi128ELi128ELNS4_4UMMA5MajorE0ELSO_0ELNSN_7ScaleInE0ELSP_0EEEEEENS4_6LayoutINS5_IJSC_SC_SC_EEENS5_IJNSA_ILi0EEESU_SU_EEEEENS5_IJNS4_10UnderscoreESX_SX_EEEEENS4_28SM100_TMA_2SM_LOAD_MULTICASTENS4_14ComposedLayoutINS4_7SwizzleILi3ELi4ELi3EEENS4_18smem_ptr_flag_bitsILi32EEENSS_INS5_IJNSA_ILi8EEENSA_ILi32EEEEEENS5_IJS17_SC_EEEEEEEvNS4_8identityENS4_18SM100_TMA_2SM_LOADES1B_vS1C_EENS_8epilogue10collective18CollectiveEpilogueINS1F_23Sm100TmaWarpSpecializedILi4ELi2ELi16ELb1ELb0EEEJNS5_IJSG_SF_SG_EEENS5_IJNSS_ISG_SC_EENSS_INS5_IJNSA_ILi16EEESB_EEENS5_IJSC_SG_EEEEEEEESI_SJ_SI_SJ_NS1F_6fusion15FusionCallbacksIS1J_NS1R_17LinearCombinationISI_fSI_fLNS_15FloatRoundStyleE2EEES1K_S1Q_JEEENS4_5SM1004TMEM4LOAD26SM100_TMEM_LOAD_32dp32b16xENS4_13SM90_TMA_LOADENS11_INS12_ILi2ELi4ELi3EEES15_NSS_INS5_IJS16_S1M_EEENS5_IJS1M_SC_EEEEEEENS4_39AutoVectorizingCopyWithAssumedAlignmentILi128EEENS4_14SM90_TMA_STOREES26_S28_S28_EEEvvEEEEvNT_6ParamsE) ;  /* 0xffffff5c02247950 */ /* 0x000fea0003c3ffff */
        .weak           $__internal_1_$__cuda_sm10x_tcgen05_guardrail_trap_phase_invalid_during_alloc
        .type           $__internal_1_$__cuda_sm10x_tcgen05_guardrail_trap_phase_invalid_during_alloc,@function
        .size           $__internal_1_$__cuda_sm10x_tcgen05_guardrail_trap_phase_invalid_during_alloc,($__internal_2_$__cuda_sm10x_tcgen05_guardrail_trap_unallocated_columns_being_dealloced - $__internal_1_$__cuda_sm10x_tcgen05_guardrail_trap_phase_invalid_during_alloc)
$__internal_1_$__cuda_sm10x_tcgen05_guardrail_trap_phase_invalid_during_alloc:
[----:B------:R-:W-:Y:S05]  /*a370*/  BPT.TRAP 0x1 ;  /* 0x000000040000795c */ /* 0x000fea0000300000 */
[----:B------:R-:W-:-:S04]  /*a380*/  MOV R5, 0x0 ;  /* 0x0000000000057802 */ /* 0x000fc80000000f00 */
[----:B------:R-:W-:Y:S05]  /*a390*/  RET.REL.NODEC R4 `(_ZN7cutlass13device_kernelINS_4gemm6kernel13GemmUniversalIN4cute5tupleIJiiiiEEENS1_10collective13CollectiveMmaINS1_35MainloopSm100TmaUmmaWarpSpecializedILi5ELi2ELi4ENS5_IJNS4_1CILi2EEESB_NSA_ILi1EEEEEEEENS5_IJNSA_ILi128EEESF_NSA_ILi64EEEEEENS_10tfloat32_tENS5_IJlSC_lEEESI_SJ_NS4_8TiledMMAINS4_8MMA_AtomIJNS4_23SM100_MMA_TF32_2x1SM_SSISI_SI_fLi128ELi128ELNS4_4UMMA5MajorE0ELSO_0ELNSN_7ScaleInE0ELSP_0EEEEEENS4_6LayoutINS5_IJSC_SC_SC_EEENS5_IJNSA_ILi0EEESU_SU_EEEEENS5_IJNS4_10UnderscoreESX_SX_EEEEENS4_28SM100_TMA_2SM_LOAD_MULTICASTENS4_14ComposedLayoutINS4_7SwizzleILi3ELi4ELi3EEENS4_18smem_ptr_flag_bitsILi32EEENSS_INS5_IJNSA_ILi8EEENSA_ILi32EEEEEENS5_IJS17_SC_EEEEEEEvNS4_8identityENS4_18SM100_TMA_2SM_LOADES1B_vS1C_EENS_8epilogue10collective18CollectiveEpilogueINS1F_23Sm100TmaWarpSpecializedILi4ELi2ELi16ELb1ELb0EEEJNS5_IJSG_SF_SG_EEENS5_IJNSS_ISG_SC_EENSS_INS5_IJNSA_ILi16EEESB_EEENS5_IJSC_SG_EEEEEEEESI_SJ_SI_SJ_NS1F_6fusion15FusionCallbacksIS1J_NS1R_17LinearCombinationISI_fSI_fLNS_15FloatRoundStyleE2EEES1K_S1Q_JEEENS4_5SM1004TMEM4LOAD26SM100_TMEM_LOAD_32dp32b16xENS4_13SM90_TMA_LOADENS11_INS12_ILi2ELi4ELi3EEES15_NSS_INS5_IJS16_S1M_EEENS5_IJS1M_SC_EEEEEEENS4_39AutoVectorizingCopyWithAssumedAlignmentILi128EEENS4_14SM90_TMA_STOREES26_S28_S28_EEEvvEEEEvNT_6ParamsE) ;  /* 0xffffff5c04187950 */ /* 0x000fea0003c3ffff */
        .weak           $__internal_2_$__cuda_sm10x_tcgen05_guardrail_trap_unallocated_columns_being_dealloced
        .type           $__internal_2_$__cuda_sm10x_tcgen05_guardrail_trap_unallocated_columns_being_dealloced,@function
        .size           $__internal_2_$__cuda_sm10x_tcgen05_guardrail_trap_unallocated_columns_being_dealloced,(.L_x_204 - $__internal_2_$__cuda_sm10x_tcgen05_guardrail_trap_unallocated_columns_being_dealloced)
$__internal_2_$__cuda_sm10x_tcgen05_guardrail_trap_unallocated_columns_being_dealloced:
[----:B------:R-:W-:Y:S05]  /*a3a0*/  BPT.TRAP 0x1 ;  /* 0x000000040000795c */ /* 0x000fea0000300000 */
[----:B------:R-:W-:-:S04]  /*a3b0*/  HFMA2 R3, -RZ, RZ, 0, 0 ;  /* 0x00000000ff037431 */ /* 0x000fc800000001ff */
[----:B------:R-:W-:Y:S05]  /*a3c0*/  RET.REL.NODEC R2 `(_ZN7cutlass13device_kernelINS_4gemm6kernel13GemmUniversalIN4cute5tupleIJiiiiEEENS1_10collective13CollectiveMmaINS1_35MainloopSm100TmaUmmaWarpSpecializedILi5ELi2ELi4ENS5_IJNS4_1CILi2EEESB_NSA_ILi1EEEEEEEENS5_IJNSA_ILi128EEESF_NSA_ILi64EEEEEENS_10tfloat32_tENS5_IJlSC_lEEESI_SJ_NS4_8TiledMMAINS4_8MMA_AtomIJNS4_23SM100_MMA_TF32_2x1SM_SSISI_SI_fLi128ELi128ELNS4_4UMMA5MajorE0ELSO_0ELNSN_7ScaleInE0ELSP_0EEEEEENS4_6LayoutINS5_IJSC_SC_SC_EEENS5_IJNSA_ILi0EEESU_SU_EEEEENS5_IJNS4_10UnderscoreESX_SX_EEEEENS4_28SM100_TMA_2SM_LOAD_MULTICASTENS4_14ComposedLayoutINS4_7SwizzleILi3ELi4ELi3EEENS4_18smem_ptr_flag_bitsILi32EEENSS_INS5_IJNSA_ILi8EEENSA_ILi32EEEEEENS5_IJS17_SC_EEEEEEEvNS4_8identityENS4_18SM100_TMA_2SM_LOADES1B_vS1C_EENS_8epilogue10collective18CollectiveEpilogueINS1F_23Sm100TmaWarpSpecializedILi4ELi2ELi16ELb1ELb0EEEJNS5_IJSG_SF_SG_EEENS5_IJNSS_ISG_SC_EENSS_INS5_IJNSA_ILi16EEESB_EEENS5_IJSC_SG_EEEEEEEESI_SJ_SI_SJ_NS1F_6fusion15FusionCallbacksIS1J_NS1R_17LinearCombinationISI_fSI_fLNS_15FloatRoundStyleE2EEES1K_S1Q_JEEENS4_5SM1004TMEM4LOAD26SM100_TMEM_LOAD_32dp32b16xENS4_13SM90_TMA_LOADENS11_INS12_ILi2ELi4ELi3EEES15_NSS_INS5_IJS16_S1M_EEENS5_IJS1M_SC_EEEEEEENS4_39AutoVectorizingCopyWithAssumedAlignmentILi128EEENS4_14SM90_TMA_STOREES26_S28_S28_EEEvvEEEEvNT_6ParamsE) ;  /* 0xffffff5c020c7950 */ /* 0x000fea0003c3ffff */
.L_x_203:
[----:B------:R-:W-:-:S00]  /*a3d0*/  BRA `(.L_x_203) ;  /* 0xfffffffc00fc7947 */ /* 0x000fc0000383ffff */
[----:B------:R-:W-:-:S00]  /*a3e0*/  NOP ;  /* 0x0000000000007918 */ /* 0x000fc00000000000 */
        /* <DEDUP_REMOVED lines=9> */
.L_x_204:


//--------------------- .nv.global.init           --------------------------
	.section	.nv.global.init,"aw",@progbits
.nv.global.init:
	.type		$str$27,@object
	.size		$str$27,($str$28 - $str$27)
$str$27:
        /*0000*/ 	.byte	0x28, 0x61, 0x64, 0x64, 0x72, 0x65, 0x73, 0x73, 0x20, 0x26, 0x20, 0x6d, 0x61, 0x73, 0x6b, 0x29
        /*0010*/ 	.byte	0x20, 0x3d, 0x3d, 0x20, 0x30, 0x00
	.type		$str$28,@object
	.size		$str$28,($str$26 - $str$28)
$str$28:
        /*0016*/ 	.byte	0x2f, 0x74, 0x6d, 0x70, 0x2f, 0x63, 0x75, 0x74, 0x6c, 0x61, 0x73, 0x73, 0x5f, 0x73, 0x77, 0x65
        /*0026*/ 	.byte	0x65, 0x70, 0x5f, 0x73, 0x72, 0x63, 0x2f, 0x69, 0x6e, 0x63, 0x6c, 0x75, 0x64, 0x65, 0x2f, 0x63
        /*0036*/ 	.byte	0x75, 0x74, 0x65, 0x2f, 0x70, 0x6f, 0x69, 0x6e, 0x74, 0x65, 0x72, 0x5f, 0x66, 0x6c, 0x61, 0x67
        /*0046*/ 	.byte	0x67, 0x65, 0x64, 0x2e, 0x68, 0x70, 0x70, 0x00
	.type		$str$26,@object
	.size		$str$26,($str$25 - $str$26)
$str$26:
        /*004e*/ 	.byte	0x2f, 0x74, 0x6d, 0x70, 0x2f, 0x63, 0x75, 0x74, 0x6c, 0x61, 0x73, 0x73, 0x5f, 0x73, 0x77, 0x65
        /*005e*/ 	.byte	0x65, 0x70, 0x5f, 0x73, 0x72, 0x63, 0x2f, 0x69, 0x6e, 0x63, 0x6c, 0x75, 0x64, 0x65, 0x2f, 0x63
        /*006e*/ 	.byte	0x75, 0x74, 0x65, 0x2f, 0x61, 0x74, 0x6f, 0x6d, 0x2f, 0x63, 0x6f, 0x70, 0x79, 0x5f, 0x74, 0x72
        /*007e*/ 	.byte	0x61, 0x69, 0x74, 0x73, 0x5f, 0x73, 0x6d, 0x31, 0x30, 0x30, 0x2e, 0x68, 0x70, 0x70, 0x00
	.type		$str$25,@object
	.size		$str$25,(__unnamed_1 - $str$25)
$str$25:
        /*008d*/ 	.byte	0x28, 0x28, 0x75, 0x69, 0x6e, 0x74, 0x33, 0x32, 0x5f, 0x74, 0x28, 0x74, 0x68, 0x72, 0x65, 0x61
        /*009d*/ 	.byte	0x64, 0x49, 0x64, 0x78, 0x2e, 0x78, 0x29, 0x20, 0x2f, 0x20, 0x33, 0x32, 0x29, 0x20, 0x25, 0x20
        /*00ad*/ 	.byte	0x34, 0x29, 0x20, 0x3d, 0x3d, 0x20, 0x28, 0x28, 0x28, 0x74, 0x6d, 0x65, 0x6d, 0x5f, 0x61, 0x64
        /*00bd*/ 	.byte	0x64, 0x72, 0x20, 0x3e, 0x3e, 0x20, 0x31, 0x36, 0x29, 0x20, 0x2f, 0x20, 0x33, 0x32, 0x29, 0x20
        /*00cd*/ 	.byte	0x25, 0x20, 0x34, 0x29, 0x00
	.type		__unnamed_1,@object
	.size		__unnamed_1,(__unnamed_2 - __unnamed_1)
__unnamed_1:
        /*00d2*/ 	.byte	0x61, 0x75, 0x74, 0x6f, 0x20, 0x63, 0x75, 0x74, 0x65, 0x3a, 0x3a, 0x61, 0x73, 0x5f, 0x70, 0x6f
        /* <DEDUP_REMOVED lines=24> */
        /*0262*/ 	.byte	0x43, 0x3c, 0x32, 0x30, 0x34, 0x38, 0x3e, 0x3e, 0x3e, 0x3e, 0x5d, 0x00
	.type		__unnamed_2,@object
	.size		__unnamed_2,(.L_2 - __unnamed_2)
__unnamed_2:
        /* <DEDUP_REMOVED lines=42> */
        /*050e*/ 	.byte	0x3e, 0x5d, 0x00
.L_2:


//--------------------- .nv.shared._ZN7cutlass13device_kernelINS_4gemm6kernel13GemmUniversalIN4cute5tupleIJiiiiEEENS1_10collective13CollectiveMmaINS1_35MainloopSm100TmaUmmaWarpSpecializedILi5ELi2ELi4ENS5_IJNS4_1CILi2EEESB_NSA_ILi1EEEEEEEENS5_IJNSA_ILi128EEESF_NSA_ILi64EEEEEENS_10tfloat32_tENS5_IJlSC_lEEESI_SJ_NS4_8TiledMMAINS4_8MMA_AtomIJNS4_23SM100_MMA_TF32_2x1SM_SSISI_SI_fLi128ELi128ELNS4_4UMMA5MajorE0ELSO_0ELNSN_7ScaleInE0ELSP_0EEEEEENS4_6LayoutINS5_IJSC_SC_SC_EEENS5_IJNSA_ILi0EEESU_SU_EEEEENS5_IJNS4_10UnderscoreESX_SX_EEEEENS4_28SM100_TMA_2SM_LOAD_MULTICASTENS4_14ComposedLayoutINS4_7SwizzleILi3ELi4ELi3EEENS4_18smem_ptr_flag_bitsILi32EEENSS_INS5_IJNSA_ILi8EEENSA_ILi32EEEEEENS5_IJS17_SC_EEEEEEEvNS4_8identityENS4_18SM100_TMA_2SM_LOADES1B_vS1C_EENS_8epilogue10collective18CollectiveEpilogueINS1F_23Sm100TmaWarpSpecializedILi4ELi2ELi16ELb1ELb0EEEJNS5_IJSG_SF_SG_EEENS5_IJNSS_ISG_SC_EENSS_INS5_IJNSA_ILi16EEESB_EEENS5_IJSC_SG_EEEEEEEESI_SJ_SI_SJ_NS1F_6fusion15FusionCallbacksIS1J_NS1R_17LinearCombinationISI_fSI_fLNS_15FloatRoundStyleE2EEES1K_S1Q_JEEENS4_5SM1004TMEM4LOAD26SM100_TMEM_LOAD_32dp32b16xENS4_13SM90_TMA_LOADENS11_INS12_ILi2ELi4ELi3EEES15_NSS_INS5_IJS16_S1M_EEENS5_IJS1M_SC_EEEEEEENS4_39AutoVectorizingCopyWithAssumedAlignmentILi128EEENS4_14SM90_TMA_STOREES26_S28_S28_EEEvvEEEEvNT_6ParamsE --------------------------
	.section	.nv.shared._ZN7cutlass13device_kernelINS_4gemm6kernel13GemmUniversalIN4cute5tupleIJiiiiEEENS1_10collective13CollectiveMmaINS1_35MainloopSm100TmaUmmaWarpSpecializedILi5ELi2ELi4ENS5_IJNS4_1CILi2EEESB_NSA_ILi1EEEEEEEENS5_IJNSA_ILi128EEESF_NSA_ILi64EEEEEENS_10tfloat32_tENS5_IJlSC_lEEESI_SJ_NS4_8TiledMMAINS4_8MMA_AtomIJNS4_23SM100_MMA_TF32_2x1SM_SSISI_SI_fLi128ELi128ELNS4_4UMMA5MajorE0ELSO_0ELNSN_7ScaleInE0ELSP_0EEEEEENS4_6LayoutINS5_IJSC_SC_SC_EEENS5_IJNSA_ILi0EEESU_SU_EEEEENS5_IJNS4_10UnderscoreESX_SX_EEEEENS4_28SM100_TMA_2SM_LOAD_MULTICASTENS4_14ComposedLayoutINS4_7SwizzleILi3ELi4ELi3EEENS4_18smem_ptr_flag_bitsILi32EEENSS_INS5_IJNSA_ILi8EEENSA_ILi32EEEEEENS5_IJS17_SC_EEEEEEEvNS4_8identityENS4_18SM100_TMA_2SM_LOADES1B_vS1C_EENS_8epilogue10collective18CollectiveEpilogueINS1F_23Sm100TmaWarpSpecializedILi4ELi2ELi16ELb1ELb0EEEJNS5_IJSG_SF_SG_EEENS5_IJNSS_ISG_SC_EENSS_INS5_IJNSA_ILi16EEESB_EEENS5_IJSC_SG_EEEEEEEESI_SJ_SI_SJ_NS1F_6fusion15FusionCallbacksIS1J_NS1R_17LinearCombinationISI_fSI_fLNS_15FloatRoundStyleE2EEES1K_S1Q_JEEENS4_5SM1004TMEM4LOAD26SM100_TMEM_LOAD_32dp32b16xENS4_13SM90_TMA_LOADENS11_INS12_ILi2ELi4ELi3EEES15_NSS_INS5_IJS16_S1M_EEENS5_IJS1M_SC_EEEEEEENS4_39AutoVectorizingCopyWithAssumedAlignmentILi128EEENS4_14SM90_TMA_STOREES26_S28_S28_EEEvvEEEEvNT_6ParamsE,"aw",@nobits
	.sectionflags	@""
	.align	16
	.zero		1024


//--------------------- .nv.shared.reserved.0     --------------------------
	.section	.nv.shared.reserved.0,"aw",@nobits
	.weak		__nv_reservedSMEM_offset_0_alias
	.size		__nv_reservedSMEM_offset_0_alias, 0, 64
	.other		__nv_reservedSMEM_offset_0_alias,@"STO_CUDA_RESERVED_SHARED STV_DEFAULT"
__nv_reservedSMEM_offset_0_alias:
	.zero		0
.nv.shared.reserved.0:
	.zero		64
	.weak		__nv_reservedSMEM_tcgen05_partition
	.type		__nv_reservedSMEM_tcgen05_partition,@object
	.size		__nv_reservedSMEM_tcgen05_partition,(.L_0 - __nv_reservedSMEM_tcgen05_partition)
__nv_reservedSMEM_tcgen05_partition:
	.zero		32
.L_0:


//--------------------- .nv.global                --------------------------
	.section	.nv.global,"aw",@nobits
.nv.global:
	.type		_ZN40_INTERNAL_dbe9c31f_4_k_cu_922b09dc_105954cute1_E,@object
	.size		_ZN40_INTERNAL_dbe9c31f_4_k_cu_922b09dc_105954cute1_E,(_ZN40_INTERNAL_dbe9c31f_4_k_cu_922b09dc_105954cuda3std3__45__cpo6cbeginE - _ZN40_INTERNAL_dbe9c31f_4_k_cu_922b09dc_105954cute1_E)
_ZN40_INTERNAL_dbe9c31f_4_k_cu_922b09dc_105954cute1_E:
	.zero		1
	.type		_ZN40_INTERNAL_dbe9c31f_4_k_cu_922b09dc_105954cuda3std3__45__cpo6cbeginE,@object
	.size		_ZN40_INTERNAL_dbe9c31f_4_k_cu_922b09dc_105954cuda3std3__45__cpo6cbeginE,(_ZN40_INTERNAL_dbe9c31f_4_k_cu_922b09dc_105954cuda3std3__48in_placeE - _ZN40_INTERNAL_dbe9c31f_4_k_cu_922b09dc_105954cuda3std3__45__cpo6cbeginE)
_ZN40_INTERNAL_dbe9c31f_4_k_cu_922b09dc_105954cuda3std3__45__cpo6cbeginE:
	.zero		1
	.type		_ZN40_INTERNAL_dbe9c31f_4_k_cu_922b09dc_105954cuda3std3__48in_placeE,@object
	.size		_ZN40_INTERNAL_dbe9c31f_4_k_cu_922b09dc_105954cuda3std3__48in_placeE,(_ZN40_INTERNAL_dbe9c31f_4_k_cu_922b09dc_105954cuda3std6ranges3__45__cpo9iter_moveE - _ZN40_INTERNAL_dbe9c31f_4_k_cu_922b09dc_105954cuda3std3__48in_placeE)
_ZN40_INTERNAL_dbe9c31f_4_k_cu_922b09dc_105954cuda3std3__48in_placeE:
	.zero		1
	.type		_ZN40_INTERNAL_dbe9c31f_4_k_cu_922b09dc_105954cuda3std6ranges3__45__cpo9iter_moveE,@object
	.size		_ZN40_INTERNAL_dbe9c31f_4_k_cu_922b09dc_105954cuda3std6ranges3__45__cpo9iter_moveE,(_ZN40_INTERNAL_dbe9c31f_4_k_cu_922b09dc_105954cuda3std3__45__cpo5beginE - _ZN40_INTERNAL_dbe9c31f_4_k_cu_922b09dc_105954cuda3std6ranges3__45__cpo9iter_moveE)
_ZN40_INTERNAL_dbe9c31f_4_k_cu_922b09dc_105954cuda3std6ranges3__45__cpo9iter_moveE:
	.zero		1
	.type		_ZN40_INTERNAL_dbe9c31f_4_k_cu_922b09dc_105954cuda3std3__45__cpo5beginE,@object
	.size		_ZN40_INTERNAL_dbe9c31f_4_k_cu_922b09dc_105954cuda3std3__45__cpo5beginE,(_ZN40_INTERNAL_dbe9c31f_4_k_cu_922b09dc_105954cuda3std3__442_GLOBAL__N__dbe9c31f_4_k_cu_922b09dc_105956ignoreE - _ZN40_INTERNAL_dbe9c31f_4_k_cu_922b09dc_105954cuda3std3__45__cpo5beginE)
_ZN40_INTERNAL_dbe9c31f_4_k_cu_922b09dc_105954cuda3std3__45__cpo5beginE:
	.zero		1
	.type		_ZN40_INTERNAL_dbe9c31f_4_k_cu_922b09dc_105954cuda3std3__442_GLOBAL__N__dbe9c31f_4_k_cu_922b09dc_105956ignoreE,@object
	.size		_ZN40_INTERNAL_dbe9c31f_4_k_cu_922b09dc_105954cuda3std3__442_GLOBAL__N__dbe9c31f_4_k_cu_922b09dc_105956ignoreE,(_ZN40_INTERNAL_dbe9c31f_4_k_cu_922b09dc_105954cute7productE - _ZN40_INTERNAL_dbe9c31f_4_k_cu_922b09dc_105954cuda3std3__442_GLOBAL__N__dbe9c31f_4_k_cu_922b09dc_105956ignoreE)
_ZN40_INTERNAL_dbe9c31f_4_k_cu_922b09dc_105954cuda3std3__442_GLOBAL__N__dbe9c31f_4_k_cu_922b09dc_105956ignoreE:
	.zero		1
	.type		_ZN40_INTERNAL_dbe9c31f_4_k_cu_922b09dc_105954cute7productE,@object
	.size		_ZN40_INTERNAL_dbe9c31f_4_k_cu_922b09dc_105954cute7productE,(_ZN40_INTERNAL_dbe9c31f_4_k_cu_922b09dc_105954cuda3std3__45__cpo3endE - _ZN40_INTERNAL_dbe9c31f_4_k_cu_922b09dc_105954cute7productE)
_ZN40_INTERNAL_dbe9c31f_4_k_cu_922b09dc_105954cute7productE:
	.zero		1
	.type		_ZN40_INTERNAL_dbe9c31f_4_k_cu_922b09dc_105954cuda3std3__45__cpo3endE,@object
	.size		_ZN40_INTERNAL_dbe9c31f_4_k_cu_922b09dc_105954cuda3std3__45__cpo3endE,(_ZN40_INTERNAL_dbe9c31f_4_k_cu_922b09dc_105954cuda3std3__419piecewise_constructE - _ZN40_INTERNAL_dbe9c31f_4_k_cu_922b09dc_105954cuda3std3__45__cpo3endE)
_ZN40_INTERNAL_dbe9c31f_4_k_cu_922b09dc_105954cuda3std3__45__cpo3endE:
	.zero		1
	.type		_ZN40_INTERNAL_dbe9c31f_4_k_cu_922b09dc_105954cuda3std3__419piecewise_constructE,@object
	.size		_ZN40_INTERNAL_dbe9c31f_4_k_cu_922b09dc_105954cuda3std3__419piecewise_constructE,(_ZN40_INTERNAL_dbe9c31f_4_k_cu_922b09dc_105954cuda3std3__45__cpo4cendE - _ZN40_INTERNAL_dbe9c31f_4_k_cu_922b09dc_105954cuda3std3__419piecewise_constructE)
_ZN40_INTERNAL_dbe9c31f_4_k_cu_922b09dc_105954cuda3std3__419piecewise_constructE:
	.zero		1
	.type		_ZN40_INTERNAL_dbe9c31f_4_k_cu_922b09dc_105954cuda3std3__45__cpo4cendE,@object
	.size		_ZN40_INTERNAL_dbe9c31f_4_k_cu_922b09dc_105954cuda3std3__45__cpo4cendE,(_ZN40_INTERNAL_dbe9c31f_4_k_cu_922b09dc_105954cuda3std6ranges3__45__cpo4swapE - _ZN40_INTERNAL_dbe9c31f_4_k_cu_922b09dc_105954cuda3std3__45__cpo4cendE)
_ZN40_INTERNAL_dbe9c31f_4_k_cu_922b09dc_105954cuda3std3__45__cpo4cendE:
	.zero		1
	.type		_ZN40_INTERNAL_dbe9c31f_4_k_cu_922b09dc_105954cuda3std6ranges3__45__cpo4swapE,@object
	.size		_ZN40_INTERNAL_dbe9c31f_4_k_cu_922b09dc_105954cuda3std6ranges3__45__cpo4swapE,(.L_10 - _ZN40_INTERNAL_dbe9c31f_4_k_cu_922b09dc_105954cuda3std6ranges3__45__cpo4swapE)
_ZN40_INTERNAL_dbe9c31f_4_k_cu_922b09dc_105954cuda3std6ranges3__45__cpo4swapE:
	.zero		1
.L_10:


//--------------------- .nv.constant0._ZN7cutlass13device_kernelINS_4gemm6kernel13GemmUniversalIN4cute5tupleIJiiiiEEENS1_10collective13CollectiveMmaINS1_35MainloopSm100TmaUmmaWarpSpecializedILi5ELi2ELi4ENS5_IJNS4_1CILi2EEESB_NSA_ILi1EEEEEEEENS5_IJNSA_ILi128EEESF_NSA_ILi64EEEEEENS_10tfloat32_tENS5_IJlSC_lEEESI_SJ_NS4_8TiledMMAINS4_8MMA_AtomIJNS4_23SM100_MMA_TF32_2x1SM_SSISI_SI_fLi128ELi128ELNS4_4UMMA5MajorE0ELSO_0ELNSN_7ScaleInE0ELSP_0EEEEEENS4_6LayoutINS5_IJSC_SC_SC_EEENS5_IJNSA_ILi0EEESU_SU_EEEEENS5_IJNS4_10UnderscoreESX_SX_EEEEENS4_28SM100_TMA_2SM_LOAD_MULTICASTENS4_14ComposedLayoutINS4_7SwizzleILi3ELi4ELi3EEENS4_18smem_ptr_flag_bitsILi32EEENSS_INS5_IJNSA_ILi8EEENSA_ILi32EEEEEENS5_IJS17_SC_EEEEEEEvNS4_8identityENS4_18SM100_TMA_2SM_LOADES1B_vS1C_EENS_8epilogue10collective18CollectiveEpilogueINS1F_23Sm100TmaWarpSpecializedILi4ELi2ELi16ELb1ELb0EEEJNS5_IJSG_SF_SG_EEENS5_IJNSS_ISG_SC_EENSS_INS5_IJNSA_ILi16EEESB_EEENS5_IJSC_SG_EEEEEEEESI_SJ_SI_SJ_NS1F_6fusion15FusionCallbacksIS1J_NS1R_17LinearCombinationISI_fSI_fLNS_15FloatRoundStyleE2EEES1K_S1Q_JEEENS4_5SM1004TMEM4LOAD26SM100_TMEM_LOAD_32dp32b16xENS4_13SM90_TMA_LOADENS11_INS12_ILi2ELi4ELi3EEES15_NSS_INS5_IJS16_S1M_EEENS5_IJS1M_SC_EEEEEEENS4_39AutoVectorizingCopyWithAssumedAlignmentILi128EEENS4_14SM90_TMA_STOREES26_S28_S28_EEEvvEEEEvNT_6ParamsE --------------------------
	.section	.nv.constant0._ZN7cutlass13device_kernelINS_4gemm6kernel13GemmUniversalIN4cute5tupleIJiiiiEEENS1_10collective13CollectiveMmaINS1_35MainloopSm100TmaUmmaWarpSpecializedILi5ELi2ELi4ENS5_IJNS4_1CILi2EEESB_NSA_ILi1EEEEEEEENS5_IJNSA_ILi128EEESF_NSA_ILi64EEEEEENS_10tfloat32_tENS5_IJlSC_lEEESI_SJ_NS4_8TiledMMAINS4_8MMA_AtomIJNS4_23SM100_MMA_TF32_2x1SM_SSISI_SI_fLi128ELi128ELNS4_4UMMA5MajorE0ELSO_0ELNSN_7ScaleInE0ELSP_0EEEEEENS4_6LayoutINS5_IJSC_SC_SC_EEENS5_IJNSA_ILi0EEESU_SU_EEEEENS5_IJNS4_10UnderscoreESX_SX_EEEEENS4_28SM100_TMA_2SM_LOAD_MULTICASTENS4_14ComposedLayoutINS4_7SwizzleILi3ELi4ELi3EEENS4_18smem_ptr_flag_bitsILi32EEENSS_INS5_IJNSA_ILi8EEENSA_ILi32EEEEEENS5_IJS17_SC_EEEEEEEvNS4_8identityENS4_18SM100_TMA_2SM_LOADES1B_vS1C_EENS_8epilogue10collective18CollectiveEpilogueINS1F_23Sm100TmaWarpSpecializedILi4ELi2ELi16ELb1ELb0EEEJNS5_IJSG_SF_SG_EEENS5_IJNSS_ISG_SC_EENSS_INS5_IJNSA_ILi16EEESB_EEENS5_IJSC_SG_EEEEEEEESI_SJ_SI_SJ_NS1F_6fusion15FusionCallbacksIS1J_NS1R_17LinearCombinationISI_fSI_fLNS_15FloatRoundStyleE2EEES1K_S1Q_JEEENS4_5SM1004TMEM4LOAD26SM100_TMEM_LOAD_32dp32b16xENS4_13SM90_TMA_LOADENS11_INS12_ILi2ELi4ELi3EEES15_NSS_INS5_IJS16_S1M_EEENS5_IJS1M_SC_EEEEEEENS4_39AutoVectorizingCopyWithAssumedAlignmentILi128EEENS4_14SM90_TMA_STOREES26_S28_S28_EEEvvEEEEvNT_6ParamsE,"a",@progbits
	.sectionflags	@""
	.align	4
.nv.constant0._ZN7cutlass13device_kernelINS_4gemm6kernel13GemmUniversalIN4cute5tupleIJiiiiEEENS1_10collective13CollectiveMmaINS1_35MainloopSm100TmaUmmaWarpSpecializedILi5ELi2ELi4ENS5_IJNS4_1CILi2EEESB_NSA_ILi1EEEEEEEENS5_IJNSA_ILi128EEESF_NSA_ILi64EEEEEENS_10tfloat32_tENS5_IJlSC_lEEESI_SJ_NS4_8TiledMMAINS4_8MMA_AtomIJNS4_23SM100_MMA_TF32_2x1SM_SSISI_SI_fLi128ELi128ELNS4_4UMMA5MajorE0ELSO_0ELNSN_7ScaleInE0ELSP_0EEEEEENS4_6LayoutINS5_IJSC_SC_SC_EEENS5_IJNSA_ILi0EEESU_SU_EEEEENS5_IJNS4_10UnderscoreESX_SX_EEEEENS4_28SM100_TMA_2SM_LOAD_MULTICASTENS4_14ComposedLayoutINS4_7SwizzleILi3ELi4ELi3EEENS4_18smem_ptr_flag_bitsILi32EEENSS_INS5_IJNSA_ILi8EEENSA_ILi32EEEEEENS5_IJS17_SC_EEEEEEEvNS4_8identityENS4_18SM100_TMA_2SM_LOADES1B_vS1C_EENS_8epilogue10collective18CollectiveEpilogueINS1F_23Sm100TmaWarpSpecializedILi4ELi2ELi16ELb1ELb0EEEJNS5_IJSG_SF_SG_EEENS5_IJNSS_ISG_SC_EENSS_INS5_IJNSA_ILi16EEESB_EEENS5_IJSC_SG_EEEEEEEESI_SJ_SI_SJ_NS1F_6fusion15FusionCallbacksIS1J_NS1R_17LinearCombinationISI_fSI_fLNS_15FloatRoundStyleE2EEES1K_S1Q_JEEENS4_5SM1004TMEM4LOAD26SM100_TMEM_LOAD_32dp32b16xENS4_13SM90_TMA_LOADENS11_INS12_ILi2ELi4ELi3EEES15_NSS_INS5_IJS16_S1M_EEENS5_IJS1M_SC_EEEEEEENS4_39AutoVectorizingCopyWithAssumedAlignmentILi128EEENS4_14SM90_TMA_STOREES26_S28_S28_EEEvvEEEEvNT_6ParamsE:
	.zero		2944


//--------------------- SYMBOLS --------------------------

	.type		.nv.reservedSmem.offset0,@object
	.size		.nv.reservedSmem.offset0,0x4
	.type		.nv.reservedSmem.cap,@object
	.size		.nv.reservedSmem.cap,0x4
	.type		__assertfail,@function
